	.target	sm_90a

	.elftype	@"ET_EXEC"


//--------------------- .note.nv.tkinfo           --------------------------
	.section	.note.nv.tkinfo,"",@"SHT_NOTE"
	.sectionflags	@"SHF_NOTE_NV_TKINFO"
	.tkinfo
        /*0018*/ 	.word	0x00000002
        /*0030*/ 	.string	""
        /*0030*/ 	.string	"ptxas"
        /*0030*/ 	.string	"Cuda compilation tools, release 13.0, V13.0.88"
        /*0030*/ 	.string	"Build cuda_13.0.r13.0/compiler.36424714_0"
        /*0030*/ 	.string	"-arch sm_90a -m 64 "



//--------------------- .note.nv.cuinfo           --------------------------
	.section	.note.nv.cuinfo,"",@"SHT_NOTE"
	.sectionflags	@"SHF_NOTE_NV_CUINFO"
        /*0018*/ 	.short	0x0002
        /*001a*/ 	.short	0x005a
        /*001c*/ 	.short	0x0082
	.zero		2


//--------------------- .nv.info                  --------------------------
	.section	.nv.info,"",@"SHT_CUDA_INFO"
	.align	4


	//----- nvinfo : EIATTR_REGCOUNT
	.align		4
        /*0000*/ 	.byte	0x04, 0x2f
        /*0002*/ 	.short	(.L_12 - .L_11)
	.align		4
.L_11:
        /*0004*/ 	.word	index@(_ZN7cutlass13device_kernelINS_4gemm6kernel13GemmUniversalIN4cute5tupleIJiiiiEEENS1_10collective13CollectiveMmaINS1_37MainloopSm90TmaGmmaWarpSpecializedFP8ILi3ENS5_IJNS4_1CILi1EEESB_SB_EEENS1_35KernelTmaWarpSpecializedCooperativeEEENS5_IJNSA_ILi256EEESF_NSA_ILi128EEEEEENS_12float_e5m2_tENS5_IJlSB_lEEESI_SJ_NS4_8TiledMMAINS4_8MMA_AtomIJNS4_4SM904GMMA31MMA_64x256x32_F32E5M2E5M2_SS_TNILNSN_7ScaleInE1ELSP_1EEEEEENS4_6LayoutINS5_IJNSA_ILi2EEESB_SB_EEENS5_IJSB_NSA_ILi0EEESV_EEEEENS5_IJNS4_10UnderscoreESY_SY_EEEEENS4_13SM90_TMA_LOADENS4_14ComposedLayoutINS4_7SwizzleILi3ELi4ELi3EEENS4_18smem_ptr_flag_bitsILi8EEENSS_INS5_IJNSA_ILi8EEESG_EEENS5_IJSG_SB_EEEEEEEvNS4_8identityES11_S1B_vS1C_EENS_8epilogue10collective6detail29Sm90TmaWarpSpecializedAdapterINS1F_15DefaultEpilogueISI_SJ_SJ_NS1E_6thread17LinearCombinationISI_Li1EffLNS1J_9ScaleType4KindE0ELNS_15FloatRoundStyleE2ESI_EENS1_15EpilogueDefaultEEEEEvvEEEEvNT_6ParamsE)
        /*0008*/ 	.word	0x000000a8


	//----- nvinfo : EIATTR_FRAME_SIZE
	.align		4
.L_12:
        /*000c*/ 	.byte	0x04, 0x11
        /*000e*/ 	.short	(.L_14 - .L_13)
	.align		4
.L_13:
        /*0010*/ 	.word	index@(_ZN7cutlass13device_kernelINS_4gemm6kernel13GemmUniversalIN4cute5tupleIJiiiiEEENS1_10collective13CollectiveMmaINS1_37MainloopSm90TmaGmmaWarpSpecializedFP8ILi3ENS5_IJNS4_1CILi1EEESB_SB_EEENS1_35KernelTmaWarpSpecializedCooperativeEEENS5_IJNSA_ILi256EEESF_NSA_ILi128EEEEEENS_12float_e5m2_tENS5_IJlSB_lEEESI_SJ_NS4_8TiledMMAINS4_8MMA_AtomIJNS4_4SM904GMMA31MMA_64x256x32_F32E5M2E5M2_SS_TNILNSN_7ScaleInE1ELSP_1EEEEEENS4_6LayoutINS5_IJNSA_ILi2EEESB_SB_EEENS5_IJSB_NSA_ILi0EEESV_EEEEENS5_IJNS4_10UnderscoreESY_SY_EEEEENS4_13SM90_TMA_LOADENS4_14ComposedLayoutINS4_7SwizzleILi3ELi4ELi3EEENS4_18smem_ptr_flag_bitsILi8EEENSS_INS5_IJNSA_ILi8EEESG_EEENS5_IJSG_SB_EEEEEEEvNS4_8identityES11_S1B_vS1C_EENS_8epilogue10collective6detail29Sm90TmaWarpSpecializedAdapterINS1F_15DefaultEpilogueISI_SJ_SJ_NS1E_6thread17LinearCombinationISI_Li1EffLNS1J_9ScaleType4KindE0ELNS_15FloatRoundStyleE2ESI_EENS1_15EpilogueDefaultEEEEEvvEEEEvNT_6ParamsE)
        /*0014*/ 	.word	0x00000cc0


	//----- nvinfo : EIATTR_MIN_STACK_SIZE
	.align		4
.L_14:
        /*0018*/ 	.byte	0x04, 0x12
        /*001a*/ 	.short	(.L_16 - .L_15)
	.align		4
.L_15:
        /*001c*/ 	.word	index@(_ZN7cutlass13device_kernelINS_4gemm6kernel13GemmUniversalIN4cute5tupleIJiiiiEEENS1_10collective13CollectiveMmaINS1_37MainloopSm90TmaGmmaWarpSpecializedFP8ILi3ENS5_IJNS4_1CILi1EEESB_SB_EEENS1_35KernelTmaWarpSpecializedCooperativeEEENS5_IJNSA_ILi256EEESF_NSA_ILi128EEEEEENS_12float_e5m2_tENS5_IJlSB_lEEESI_SJ_NS4_8TiledMMAINS4_8MMA_AtomIJNS4_4SM904GMMA31MMA_64x256x32_F32E5M2E5M2_SS_TNILNSN_7ScaleInE1ELSP_1EEEEEENS4_6LayoutINS5_IJNSA_ILi2EEESB_SB_EEENS5_IJSB_NSA_ILi0EEESV_EEEEENS5_IJNS4_10UnderscoreESY_SY_EEEEENS4_13SM90_TMA_LOADENS4_14ComposedLayoutINS4_7SwizzleILi3ELi4ELi3EEENS4_18smem_ptr_flag_bitsILi8EEENSS_INS5_IJNSA_ILi8EEESG_EEENS5_IJSG_SB_EEEEEEEvNS4_8identityES11_S1B_vS1C_EENS_8epilogue10collective6detail29Sm90TmaWarpSpecializedAdapterINS1F_15DefaultEpilogueISI_SJ_SJ_NS1E_6thread17LinearCombinationISI_Li1EffLNS1J_9ScaleType4KindE0ELNS_15FloatRoundStyleE2ESI_EENS1_15EpilogueDefaultEEEEEvvEEEEvNT_6ParamsE)
        /*0020*/ 	.word	0x00000cc0
.L_16:


//--------------------- .nv.compat                --------------------------
	.section	.nv.compat,"",@"SHT_CUDA_COMPAT_INFO"
	.align	4
        /*0000*/ 	.byte	0x02, 0x09, 0x01, 0x00, 0x02, 0x02, 0x04, 0x00, 0x02, 0x05, 0x05, 0x00, 0x03, 0x07, 0x01, 0x01
        /*0010*/ 	.byte	0x02, 0x03, 0x01, 0x00, 0x02, 0x06, 0x01, 0x00, 0x04, 0x0b, 0x08, 0x00, 0x00, 0x00, 0x00, 0x00
        /*0020*/ 	.byte	0x00, 0x00, 0x00, 0x00


//--------------------- .nv.info._ZN7cutlass13device_kernelINS_4gemm6kernel13GemmUniversalIN4cute5tupleIJiiiiEEENS1_10collective13CollectiveMmaINS1_37MainloopSm90TmaGmmaWarpSpecializedFP8ILi3ENS5_IJNS4_1CILi1EEESB_SB_EEENS1_35KernelTmaWarpSpecializedCooperativeEEENS5_IJNSA_ILi256EEESF_NSA_ILi128EEEEEENS_12float_e5m2_tENS5_IJlSB_lEEESI_SJ_NS4_8TiledMMAINS4_8MMA_AtomIJNS4_4SM904GMMA31MMA_64x256x32_F32E5M2E5M2_SS_TNILNSN_7ScaleInE1ELSP_1EEEEEENS4_6LayoutINS5_IJNSA_ILi2EEESB_SB_EEENS5_IJSB_NSA_ILi0EEESV_EEEEENS5_IJNS4_10UnderscoreESY_SY_EEEEENS4_13SM90_TMA_LOADENS4_14ComposedLayoutINS4_7SwizzleILi3ELi4ELi3EEENS4_18smem_ptr_flag_bitsILi8EEENSS_INS5_IJNSA_ILi8EEESG_EEENS5_IJSG_SB_EEEEEEEvNS4_8identityES11_S1B_vS1C_EENS_8epilogue10collective6detail29Sm90TmaWarpSpecializedAdapterINS1F_15DefaultEpilogueISI_SJ_SJ_NS1E_6thread17LinearCombinationISI_Li1EffLNS1J_9ScaleType4KindE0ELNS_15FloatRoundStyleE2ESI_EENS1_15EpilogueDefaultEEEEEvvEEEEvNT_6ParamsE --------------------------
	.section	.nv.info._ZN7cutlass13device_kernelINS_4gemm6kernel13GemmUniversalIN4cute5tupleIJiiiiEEENS1_10collective13CollectiveMmaINS1_37MainloopSm90TmaGmmaWarpSpecializedFP8ILi3ENS5_IJNS4_1CILi1EEESB_SB_EEENS1_35KernelTmaWarpSpecializedCooperativeEEENS5_IJNSA_ILi256EEESF_NSA_ILi128EEEEEENS_12float_e5m2_tENS5_IJlSB_lEEESI_SJ_NS4_8TiledMMAINS4_8MMA_AtomIJNS4_4SM904GMMA31MMA_64x256x32_F32E5M2E5M2_SS_TNILNSN_7ScaleInE1ELSP_1EEEEEENS4_6LayoutINS5_IJNSA_ILi2EEESB_SB_EEENS5_IJSB_NSA_ILi0EEESV_EEEEENS5_IJNS4_10UnderscoreESY_SY_EEEEENS4_13SM90_TMA_LOADENS4_14ComposedLayoutINS4_7SwizzleILi3ELi4ELi3EEENS4_18smem_ptr_flag_bitsILi8EEENSS_INS5_IJNSA_ILi8EEESG_EEENS5_IJSG_SB_EEEEEEEvNS4_8identityES11_S1B_vS1C_EENS_8epilogue10collective6detail29Sm90TmaWarpSpecializedAdapterINS1F_15DefaultEpilogueISI_SJ_SJ_NS1E_6thread17LinearCombinationISI_Li1EffLNS1J_9ScaleType4KindE0ELNS_15FloatRoundStyleE2ESI_EENS1_15EpilogueDefaultEEEEEvvEEEEvNT_6ParamsE,"",@"SHT_CUDA_INFO"
	.sectionflags	@""
	.align	4


	//----- nvinfo : EIATTR_CUDA_API_VERSION
	.align		4
        /*0000*/ 	.byte	0x04, 0x37
        /*0002*/ 	.short	(.L_18 - .L_17)
.L_17:
        /*0004*/ 	.word	0x00000082


	//----- nvinfo : EIATTR_KPARAM_INFO
	.align		4
.L_18:
        /*0008*/ 	.byte	0x04, 0x17
        /*000a*/ 	.short	(.L_20 - .L_19)
.L_19:
        /*000c*/ 	.word	0x00000000
        /*0010*/ 	.short	0x0000
        /*0012*/ 	.short	0x0070
        /*0014*/ 	.byte	0x00, 0xf0, 0x01, 0x10


	//----- nvinfo : EIATTR_SPARSE_MMA_MASK
	.align		4
.L_20:
        /*0018*/ 	.byte	0x03, 0x50
        /*001a*/ 	.short	0x0000


	//----- nvinfo : EIATTR_MAXREG_COUNT
	.align		4
        /*001c*/ 	.byte	0x03, 0x1b
        /*001e*/ 	.short	0x00a8


	//----- nvinfo : EIATTR_NUM_BARRIERS
	.align		4
        /*0020*/ 	.byte	0x02, 0x4c
        /*0022*/ 	.byte	0x01
	.zero		1


	//----- nvinfo : EIATTR_ANNOTATIONS
	.align		4
        /*0024*/ 	.byte	0x04, 0x55
        /*0026*/ 	.short	(.L_22 - .L_21)


	//   ....[0]....
.L_21:
        /*0028*/ 	.word	0x00000001
        /*002c*/ 	.byte	0x70, 0x05, 0x00, 0x00, 0x01, 0x00, 0x00, 0x00, 0x90, 0x05, 0x00, 0x00, 0x01, 0x00, 0x00, 0x00
        /* <DEDUP_REMOVED lines=2035> */
        /*7f6c*/ 	.byte	0xf0, 0x98, 0x02, 0x00


	//----- nvinfo : EIATTR_MERCURY_ISA_VERSION
	.align		4
.L_22:
        /*7f70*/ 	.byte	0x03, 0x5f
        /*7f72*/ 	.short	0x0101


	//----- nvinfo : EIATTR_INT_WARP_WIDE_INSTR_OFFSETS
	.align		4
        /*7f74*/ 	.byte	0x04, 0x31
        /*7f76*/ 	.short	(.L_24 - .L_23)


	//   ....[0]....
.L_23:
        /*7f78*/ 	.word	0x00000460


	//   ....[1]....
        /*7f7c*/ 	.word	0x00000480


	//   ....[2]....
        /*7f80*/ 	.word	0x00000580


	//----- nvinfo : EIATTR_COOP_GROUP_MASK_REGIDS
	.align		4
.L_24:
        /*7f84*/ 	.byte	0x04, 0x29
        /*7f86*/ 	.short	(.L_26 - .L_25)


	//   ....[0]....
.L_25:
        /*7f88*/ 	.word	0xffffffff


	//   ....[1]....
        /*7f8c*/ 	.word	0xffffffff


	//   ....[2]....
        /*7f90*/ 	.word	0xffffffff


	//   ....[3]....
        /*7f94*/ 	.word	0xffffffff


	//   ....[4]....
        /*7f98*/ 	.word	0xffffffff


	//----- nvinfo : EIATTR_COOP_GROUP_INSTR_OFFSETS
	.align		4
.L_26:
        /*7f9c*/ 	.byte	0x04, 0x28
        /*7f9e*/ 	.short	(.L_28 - .L_27)


	//   ....[0]....
.L_27:
        /*7fa0*/ 	.word	0x00000070


	//   ....[1]....
        /*7fa4*/ 	.word	0x00000080


	//   ....[2]....
        /*7fa8*/ 	.word	0x000001a0


	//   ....[3]....
        /*7fac*/ 	.word	0x000003a0


	//   ....[4]....
        /*7fb0*/ 	.word	0x000026a0


	//----- nvinfo : EIATTR_REG_RECONFIG
	.align		4
.L_28:
        /*7fb4*/ 	.byte	0x01, 0x54
	.zero		2


	//----- nvinfo : EIATTR_MBARRIER_INSTR_OFFSETS
	.align		4
        /*7fb8*/ 	.byte	0x04, 0x39
        /*7fba*/ 	.short	(.L_30 - .L_29)


	//   ....[0]....
.L_29:
        /*7fbc*/ 	.word	0x00000320
        /*7fc0*/ 	.word	0x000000ff
        /*7fc4*/ 	.word	0x00000000
        /*7fc8*/ 	.short	0x0100
        /*7fca*/ 	.byte	0x09
	.zero		1


	//   ....[1]....
        /*7fcc*/ 	.word	0x00000330
        /*7fd0*/ 	.word	0x000000ff
        /*7fd4*/ 	.word	0x00000018
        /*7fd8*/ 	.short	0x0100
        /*7fda*/ 	.byte	0x09
	.zero		1


	//   ....[2]....
        /*7fdc*/ 	.word	0x00000340
        /*7fe0*/ 	.word	0x000000ff
        /*7fe4*/ 	.word	0x00000008
        /*7fe8*/ 	.short	0x0100
        /*7fea*/ 	.byte	0x09
	.zero		1


	//   ....[3]....
        /*7fec*/ 	.word	0x00000350
        /*7ff0*/ 	.word	0x000000ff
        /*7ff4*/ 	.word	0x00000020
        /*7ff8*/ 	.short	0x0100
        /*7ffa*/ 	.byte	0x09
	.zero		1


	//   ....[4]....
        /*7ffc*/ 	.word	0x00000360
        /*8000*/ 	.word	0x000000ff
        /*8004*/ 	.word	0x00000010
        /*8008*/ 	.short	0x0100
        /*800a*/ 	.byte	0x09
	.zero		1


	//   ....[5]....
        /*800c*/ 	.word	0x00000370
        /*8010*/ 	.word	0x000000ff
        /*8014*/ 	.word	0x00000028
        /*8018*/ 	.short	0x0100
        /*801a*/ 	.byte	0x09
	.zero		1


	//   ....[6]....
        /*801c*/ 	.word	0x000005b0
        /*8020*/ 	.word	0x000000ff
        /*8024*/ 	.word	0x00000040
        /*8028*/ 	.short	0x0100
        /*802a*/ 	.byte	0x06
	.zero		1


	//   ....[7]....
        /*802c*/ 	.word	0x000005c0
        /*8030*/ 	.word	0x000000ff
        /*8034*/ 	.word	0x00000048
        /*8038*/ 	.short	0x0100
        /*803a*/ 	.byte	0x06
	.zero		1


	//   ....[8]....
        /*803c*/ 	.word	0x00002a90
        /*8040*/ 	.word	0x000000ff
        /*8044*/ 	.word	0x00000000
        /*8048*/ 	.short	0x010a
        /*804a*/ 	.byte	0x06
	.zero		1


	//   ....[9]....
        /*804c*/ 	.word	0x00002ad0
        /*8050*/ 	.word	0x000000ff
        /*8054*/ 	.word	0x00000000
        /*8058*/ 	.short	0x010a
        /*805a*/ 	.byte	0x06
	.zero		1


	//   ....[10]....
        /*805c*/ 	.word	0x00008de0
        /*8060*/ 	.word	0x000000ff
        /*8064*/ 	.word	0x00000000
        /*8068*/ 	.short	0x010a
        /*806a*/ 	.byte	0x10
	.zero		1


	//   ....[11]....
        /*806c*/ 	.word	0x00008e20
        /*8070*/ 	.word	0x000000ff
        /*8074*/ 	.word	0x00000000
        /*8078*/ 	.short	0x010a
        /*807a*/ 	.byte	0x10
	.zero		1


	//   ....[12]....
        /*807c*/ 	.word	0x00011620
        /*8080*/ 	.word	0x000000ff
        /*8084*/ 	.word	0x00000000
        /*8088*/ 	.short	0x0101
        /*808a*/ 	.byte	0x08
	.zero		1


	//   ....[13]....
        /*808c*/ 	.word	0x000150f0
        /*8090*/ 	.word	0x000000ff
        /*8094*/ 	.word	0x00000000
        /*8098*/ 	.short	0x0101
        /*809a*/ 	.byte	0x08
	.zero		1


	//   ....[14]....
        /*809c*/ 	.word	0x00028be0
        /*80a0*/ 	.word	0x00000010
        /*80a4*/ 	.word	0x00000018
        /*80a8*/ 	.short	0x010a
        /*80aa*/ 	.byte	0x3f
	.zero		1


	//   ....[15]....
        /*80ac*/ 	.word	0x00028f10
        /*80b0*/ 	.word	0x00000002
        /*80b4*/ 	.word	0x00000048
        /*80b8*/ 	.short	0x0101
        /*80ba*/ 	.byte	0x3f
	.zero		1


	//   ....[16]....
        /*80bc*/ 	.word	0x000296c0
        /*80c0*/ 	.word	0x00000003
        /*80c4*/ 	.word	0x00000000
        /*80c8*/ 	.short	0x010a
        /*80ca*/ 	.byte	0x3f
	.zero		1


	//   ....[17]....
        /*80cc*/ 	.word	0x00029750
        /*80d0*/ 	.word	0x00000003
        /*80d4*/ 	.word	0x00000000
        /*80d8*/ 	.short	0x010a
        /*80da*/ 	.byte	0x3f
	.zero		1


	//   ....[18]....
        /*80dc*/ 	.word	0x000297e0
        /*80e0*/ 	.word	0x00000003
        /*80e4*/ 	.word	0x00000000
        /*80e8*/ 	.short	0x010a
        /*80ea*/ 	.byte	0x3f
	.zero		1


	//   ....[19]....
        /*80ec*/ 	.word	0x00029850
        /*80f0*/ 	.word	0x00000003
        /*80f4*/ 	.word	0x00000000
        /*80f8*/ 	.short	0x010a
        /*80fa*/ 	.byte	0x3f
	.zero		1


	//   ....[20]....
        /*80fc*/ 	.word	0x000298c0
        /*8100*/ 	.word	0x00000002
        /*8104*/ 	.word	0x00000000
        /*8108*/ 	.short	0x010a
        /*810a*/ 	.byte	0x3f
	.zero		1


	//   ....[21]....
        /*810c*/ 	.word	0x000299a0
        /*8110*/ 	.word	0x00000010
        /*8114*/ 	.word	0x00000018
        /*8118*/ 	.short	0x010a
        /*811a*/ 	.byte	0x3f
	.zero		1


	//   ....[22]....
        /*811c*/ 	.word	0x00029a80
        /*8120*/ 	.word	0x00000003
        /*8124*/ 	.word	0x00000000
        /*8128*/ 	.short	0x010a
        /*812a*/ 	.byte	0x3f
	.zero		1


	//   ....[23]....
        /*812c*/ 	.word	0x00029ad0
        /*8130*/ 	.word	0x00000003
        /*8134*/ 	.word	0x00000000
        /*8138*/ 	.short	0x010a
        /*813a*/ 	.byte	0x3f
	.zero		1


	//----- nvinfo : EIATTR_NUM_MBARRIERS
	.align		4
.L_30:
        /*813c*/ 	.byte	0x03, 0x38
        /*813e*/ 	.short	0x0008


	//----- nvinfo : EIATTR_EXIT_INSTR_OFFSETS
	.align		4
        /*8140*/ 	.byte	0x04, 0x1c
        /*8142*/ 	.short	(.L_32 - .L_31)


	//   ....[0]....
.L_31:
        /*8144*/ 	.word	0x00000620


	//   ....[1]....
        /*8148*/ 	.word	0x00000f80


	//   ....[2]....
        /*814c*/ 	.word	0x00028210


	//   ....[3]....
        /*8150*/ 	.word	0x00028870


	//   ....[4]....
        /*8154*/ 	.word	0x00029830


	//----- nvinfo : EIATTR_MAX_THREADS
	.align		4
.L_32:
        /*8158*/ 	.byte	0x04, 0x05
        /*815a*/ 	.short	(.L_34 - .L_33)
.L_33:
        /*815c*/ 	.word	0x00000180
        /*8160*/ 	.word	0x00000001
        /*8164*/ 	.word	0x00000001


	//----- nvinfo : EIATTR_CRS_STACK_SIZE
	.align		4
.L_34:
        /*8168*/ 	.byte	0x04, 0x1e
        /*816a*/ 	.short	(.L_36 - .L_35)
.L_35:
        /*816c*/ 	.word	0x00000000


	//----- nvinfo : EIATTR_CBANK_PARAM_SIZE
	.align		4
.L_36:
        /*8170*/ 	.byte	0x03, 0x19
        /*8172*/ 	.short	0x0470


	//----- nvinfo : EIATTR_PARAM_CBANK
	.align		4
        /*8174*/ 	.byte	0x04, 0x0a
        /*8176*/ 	.short	(.L_38 - .L_37)
	.align		4
.L_37:
        /*8178*/ 	.word	index@(.nv.constant0._ZN7cutlass13device_kernelINS_4gemm6kernel13GemmUniversalIN4cute5tupleIJiiiiEEENS1_10collective13CollectiveMmaINS1_37MainloopSm90TmaGmmaWarpSpecializedFP8ILi3ENS5_IJNS4_1CILi1EEESB_SB_EEENS1_35KernelTmaWarpSpecializedCooperativeEEENS5_IJNSA_ILi256EEESF_NSA_ILi128EEEEEENS_12float_e5m2_tENS5_IJlSB_lEEESI_SJ_NS4_8TiledMMAINS4_8MMA_AtomIJNS4_4SM904GMMA31MMA_64x256x32_F32E5M2E5M2_SS_TNILNSN_7ScaleInE1ELSP_1EEEEEENS4_6LayoutINS5_IJNSA_ILi2EEESB_SB_EEENS5_IJSB_NSA_ILi0EEESV_EEEEENS5_IJNS4_10UnderscoreESY_SY_EEEEENS4_13SM90_TMA_LOADENS4_14ComposedLayoutINS4_7SwizzleILi3ELi4ELi3EEENS4_18smem_ptr_flag_bitsILi8EEENSS_INS5_IJNSA_ILi8EEESG_EEENS5_IJSG_SB_EEEEEEEvNS4_8identityES11_S1B_vS1C_EENS_8epilogue10collective6detail29Sm90TmaWarpSpecializedAdapterINS1F_15DefaultEpilogueISI_SJ_SJ_NS1E_6thread17LinearCombinationISI_Li1EffLNS1J_9ScaleType4KindE0ELNS_15FloatRoundStyleE2ESI_EENS1_15EpilogueDefaultEEEEEvvEEEEvNT_6ParamsE)
        /*817c*/ 	.short	0x0210
        /*817e*/ 	.short	0x0470


	//----- nvinfo : EIATTR_SW_WAR
	.align		4
.L_38:
        /*8180*/ 	.byte	0x04, 0x36
        /*8182*/ 	.short	(.L_40 - .L_39)
.L_39:
        /*8184*/ 	.word	0x00000008
.L_40:


//--------------------- .nv.callgraph             --------------------------
	.section	.nv.callgraph,"",@"SHT_CUDA_CALLGRAPH"
	.align	4
	.sectionentsize	8
	.align		4
        /*0000*/ 	.word	0x00000000
	.align		4
        /*0004*/ 	.word	0xffffffff
	.align		4
        /*0008*/ 	.word	0x00000000
	.align		4
        /*000c*/ 	.word	0xfffffffe
	.align		4
        /*0010*/ 	.word	0x00000000
	.align		4
        /*0014*/ 	.word	0xfffffffd
	.align		4
        /*0018*/ 	.word	0x00000000
	.align		4
        /*001c*/ 	.word	0xfffffffc


//--------------------- .nv.constant4             --------------------------
	.section	.nv.constant4,"a",@progbits
	.align	8
	.align		8
.nv.constant4:
        /*0000*/ 	.dword	_ZN40_INTERNAL_99c17392_4_k_cu_6fa5deb7_275374cuda3std3__45__cpo5beginE
	.align		8
        /*0008*/ 	.dword	_ZN40_INTERNAL_99c17392_4_k_cu_6fa5deb7_275374cuda3std3__45__cpo3endE
	.align		8
        /*0010*/ 	.dword	_ZN40_INTERNAL_99c17392_4_k_cu_6fa5deb7_275374cuda3std3__45__cpo6cbeginE
	.align		8
        /*0018*/ 	.dword	_ZN40_INTERNAL_99c17392_4_k_cu_6fa5deb7_275374cuda3std3__45__cpo4cendE
	.align		8
        /*0020*/ 	.dword	_ZN40_INTERNAL_99c17392_4_k_cu_6fa5deb7_275374cuda3std3__442_GLOBAL__N__99c17392_4_k_cu_6fa5deb7_275376ignoreE
	.align		8
        /*0028*/ 	.dword	_ZN40_INTERNAL_99c17392_4_k_cu_6fa5deb7_275374cuda3std3__419piecewise_constructE
	.align		8
        /*0030*/ 	.dword	_ZN40_INTERNAL_99c17392_4_k_cu_6fa5deb7_275374cuda3std3__48in_placeE
	.align		8
        /*0038*/ 	.dword	_ZN40_INTERNAL_99c17392_4_k_cu_6fa5deb7_275374cuda3std6ranges3__45__cpo4swapE
	.align		8
        /*0040*/ 	.dword	_ZN40_INTERNAL_99c17392_4_k_cu_6fa5deb7_275374cuda3std6ranges3__45__cpo9iter_moveE
	.align		8
        /*0048*/ 	.dword	_ZN40_INTERNAL_99c17392_4_k_cu_6fa5deb7_275374cute7productE
	.align		8
        /*0050*/ 	.dword	_ZN40_INTERNAL_99c17392_4_k_cu_6fa5deb7_275374cute1_E


//--------------------- .text._ZN7cutlass13device_kernelINS_4gemm6kernel13GemmUniversalIN4cute5tupleIJiiiiEEENS1_10collective13CollectiveMmaINS1_37MainloopSm90TmaGmmaWarpSpecializedFP8ILi3ENS5_IJNS4_1CILi1EEESB_SB_EEENS1_35KernelTmaWarpSpecializedCooperativeEEENS5_IJNSA_ILi256EEESF_NSA_ILi128EEEEEENS_12float_e5m2_tENS5_IJlSB_lEEESI_SJ_NS4_8TiledMMAINS4_8MMA_AtomIJNS4_4SM904GMMA31MMA_64x256x32_F32E5M2E5M2_SS_TNILNSN_7ScaleInE1ELSP_1EEEEEENS4_6LayoutINS5_IJNSA_ILi2EEESB_SB_EEENS5_IJSB_NSA_ILi0EEESV_EEEEENS5_IJNS4_10UnderscoreESY_SY_EEEEENS4_13SM90_TMA_LOADENS4_14ComposedLayoutINS4_7SwizzleILi3ELi4ELi3EEENS4_18smem_ptr_flag_bitsILi8EEENSS_INS5_IJNSA_ILi8EEESG_EEENS5_IJSG_SB_EEEEEEEvNS4_8identityES11_S1B_vS1C_EENS_8epilogue10collective6detail29Sm90TmaWarpSpecializedAdapterINS1F_15DefaultEpilogueISI_SJ_SJ_NS1E_6thread17LinearCombinationISI_Li1EffLNS1J_9ScaleType4KindE0ELNS_15FloatRoundStyleE2ESI_EENS1_15EpilogueDefaultEEEEEvvEEEEvNT_6ParamsE --------------------------
	.section	.text._ZN7cutlass13device_kernelINS_4gemm6kernel13GemmUniversalIN4cute5tupleIJiiiiEEENS1_10collective13CollectiveMmaINS1_37MainloopSm90TmaGmmaWarpSpecializedFP8ILi3ENS5_IJNS4_1CILi1EEESB_SB_EEENS1_35KernelTmaWarpSpecializedCooperativeEEENS5_IJNSA_ILi256EEESF_NSA_ILi128EEEEEENS_12float_e5m2_tENS5_IJlSB_lEEESI_SJ_NS4_8TiledMMAINS4_8MMA_AtomIJNS4_4SM904GMMA31MMA_64x256x32_F32E5M2E5M2_SS_TNILNSN_7ScaleInE1ELSP_1EEEEEENS4_6LayoutINS5_IJNSA_ILi2EEESB_SB_EEENS5_IJSB_NSA_ILi0EEESV_EEEEENS5_IJNS4_10UnderscoreESY_SY_EEEEENS4_13SM90_TMA_LOADENS4_14ComposedLayoutINS4_7SwizzleILi3ELi4ELi3EEENS4_18smem_ptr_flag_bitsILi8EEENSS_INS5_IJNSA_ILi8EEESG_EEENS5_IJSG_SB_EEEEEEEvNS4_8identityES11_S1B_vS1C_EENS_8epilogue10collective6detail29Sm90TmaWarpSpecializedAdapterINS1F_15DefaultEpilogueISI_SJ_SJ_NS1E_6thread17LinearCombinationISI_Li1EffLNS1J_9ScaleType4KindE0ELNS_15FloatRoundStyleE2ESI_EENS1_15EpilogueDefaultEEEEEvvEEEEvNT_6ParamsE,"ax",@progbits
	.align	128
.text._ZN7cutlass13device_kernelINS_4gemm6kernel13GemmUniversalIN4cute5tupleIJiiiiEEENS1_10collective13CollectiveMmaINS1_37MainloopSm90TmaGmmaWarpSpecializedFP8ILi3ENS5_IJNS4_1CILi1EEESB_SB_EEENS1_35KernelTmaWarpSpecializedCooperativeEEENS5_IJNSA_ILi256EEESF_NSA_ILi128EEEEEENS_12float_e5m2_tENS5_IJlSB_lEEESI_SJ_NS4_8TiledMMAINS4_8MMA_AtomIJNS4_4SM904GMMA31MMA_64x256x32_F32E5M2E5M2_SS_TNILNSN_7ScaleInE1ELSP_1EEEEEENS4_6LayoutINS5_IJNSA_ILi2EEESB_SB_EEENS5_IJSB_NSA_ILi0EEESV_EEEEENS5_IJNS4_10UnderscoreESY_SY_EEEEENS4_13SM90_TMA_LOADENS4_14ComposedLayoutINS4_7SwizzleILi3ELi4ELi3EEENS4_18smem_ptr_flag_bitsILi8EEENSS_INS5_IJNSA_ILi8EEESG_EEENS5_IJSG_SB_EEEEEEEvNS4_8identityES11_S1B_vS1C_EENS_8epilogue10collective6detail29Sm90TmaWarpSpecializedAdapterINS1F_15DefaultEpilogueISI_SJ_SJ_NS1E_6thread17LinearCombinationISI_Li1EffLNS1J_9ScaleType4KindE0ELNS_15FloatRoundStyleE2ESI_EENS1_15EpilogueDefaultEEEEEvvEEEEvNT_6ParamsE:
        .type           _ZN7cutlass13device_kernelINS_4gemm6kernel13GemmUniversalIN4cute5tupleIJiiiiEEENS1_10collective13CollectiveMmaINS1_37MainloopSm90TmaGmmaWarpSpecializedFP8ILi3ENS5_IJNS4_1CILi1EEESB_SB_EEENS1_35KernelTmaWarpSpecializedCooperativeEEENS5_IJNSA_ILi256EEESF_NSA_ILi128EEEEEENS_12float_e5m2_tENS5_IJlSB_lEEESI_SJ_NS4_8TiledMMAINS4_8MMA_AtomIJNS4_4SM904GMMA31MMA_64x256x32_F32E5M2E5M2_SS_TNILNSN_7ScaleInE1ELSP_1EEEEEENS4_6LayoutINS5_IJNSA_ILi2EEESB_SB_EEENS5_IJSB_NSA_ILi0EEESV_EEEEENS5_IJNS4_10UnderscoreESY_SY_EEEEENS4_13SM90_TMA_LOADENS4_14ComposedLayoutINS4_7SwizzleILi3ELi4ELi3EEENS4_18smem_ptr_flag_bitsILi8EEENSS_INS5_IJNSA_ILi8EEESG_EEENS5_IJSG_SB_EEEEEEEvNS4_8identityES11_S1B_vS1C_EENS_8epilogue10collective6detail29Sm90TmaWarpSpecializedAdapterINS1F_15DefaultEpilogueISI_SJ_SJ_NS1E_6thread17LinearCombinationISI_Li1EffLNS1J_9ScaleType4KindE0ELNS_15FloatRoundStyleE2ESI_EENS1_15EpilogueDefaultEEEEEvvEEEEvNT_6ParamsE,@function
        .size           _ZN7cutlass13device_kernelINS_4gemm6kernel13GemmUniversalIN4cute5tupleIJiiiiEEENS1_10collective13CollectiveMmaINS1_37MainloopSm90TmaGmmaWarpSpecializedFP8ILi3ENS5_IJNS4_1CILi1EEESB_SB_EEENS1_35KernelTmaWarpSpecializedCooperativeEEENS5_IJNSA_ILi256EEESF_NSA_ILi128EEEEEENS_12float_e5m2_tENS5_IJlSB_lEEESI_SJ_NS4_8TiledMMAINS4_8MMA_AtomIJNS4_4SM904GMMA31MMA_64x256x32_F32E5M2E5M2_SS_TNILNSN_7ScaleInE1ELSP_1EEEEEENS4_6LayoutINS5_IJNSA_ILi2EEESB_SB_EEENS5_IJSB_NSA_ILi0EEESV_EEEEENS5_IJNS4_10UnderscoreESY_SY_EEEEENS4_13SM90_TMA_LOADENS4_14ComposedLayoutINS4_7SwizzleILi3ELi4ELi3EEENS4_18smem_ptr_flag_bitsILi8EEENSS_INS5_IJNSA_ILi8EEESG_EEENS5_IJSG_SB_EEEEEEEvNS4_8identityES11_S1B_vS1C_EENS_8epilogue10collective6detail29Sm90TmaWarpSpecializedAdapterINS1F_15DefaultEpilogueISI_SJ_SJ_NS1E_6thread17LinearCombinationISI_Li1EffLNS1J_9ScaleType4KindE0ELNS_15FloatRoundStyleE2ESI_EENS1_15EpilogueDefaultEEEEEvvEEEEvNT_6ParamsE,(.L_x_583 - _ZN7cutlass13device_kernelINS_4gemm6kernel13GemmUniversalIN4cute5tupleIJiiiiEEENS1_10collective13CollectiveMmaINS1_37MainloopSm90TmaGmmaWarpSpecializedFP8ILi3ENS5_IJNS4_1CILi1EEESB_SB_EEENS1_35KernelTmaWarpSpecializedCooperativeEEENS5_IJNSA_ILi256EEESF_NSA_ILi128EEEEEENS_12float_e5m2_tENS5_IJlSB_lEEESI_SJ_NS4_8TiledMMAINS4_8MMA_AtomIJNS4_4SM904GMMA31MMA_64x256x32_F32E5M2E5M2_SS_TNILNSN_7ScaleInE1ELSP_1EEEEEENS4_6LayoutINS5_IJNSA_ILi2EEESB_SB_EEENS5_IJSB_NSA_ILi0EEESV_EEEEENS5_IJNS4_10UnderscoreESY_SY_EEEEENS4_13SM90_TMA_LOADENS4_14ComposedLayoutINS4_7SwizzleILi3ELi4ELi3EEENS4_18smem_ptr_flag_bitsILi8EEENSS_INS5_IJNSA_ILi8EEESG_EEENS5_IJSG_SB_EEEEEEEvNS4_8identityES11_S1B_vS1C_EENS_8epilogue10collective6detail29Sm90TmaWarpSpecializedAdapterINS1F_15DefaultEpilogueISI_SJ_SJ_NS1E_6thread17LinearCombinationISI_Li1EffLNS1J_9ScaleType4KindE0ELNS_15FloatRoundStyleE2ESI_EENS1_15EpilogueDefaultEEEEEvvEEEEvNT_6ParamsE)
        .other          _ZN7cutlass13device_kernelINS_4gemm6kernel13GemmUniversalIN4cute5tupleIJiiiiEEENS1_10collective13CollectiveMmaINS1_37MainloopSm90TmaGmmaWarpSpecializedFP8ILi3ENS5_IJNS4_1CILi1EEESB_SB_EEENS1_35KernelTmaWarpSpecializedCooperativeEEENS5_IJNSA_ILi256EEESF_NSA_ILi128EEEEEENS_12float_e5m2_tENS5_IJlSB_lEEESI_SJ_NS4_8TiledMMAINS4_8MMA_AtomIJNS4_4SM904GMMA31MMA_64x256x32_F32E5M2E5M2_SS_TNILNSN_7ScaleInE1ELSP_1EEEEEENS4_6LayoutINS5_IJNSA_ILi2EEESB_SB_EEENS5_IJSB_NSA_ILi0EEESV_EEEEENS5_IJNS4_10UnderscoreESY_SY_EEEEENS4_13SM90_TMA_LOADENS4_14ComposedLayoutINS4_7SwizzleILi3ELi4ELi3EEENS4_18smem_ptr_flag_bitsILi8EEENSS_INS5_IJNSA_ILi8EEESG_EEENS5_IJSG_SB_EEEEEEEvNS4_8identityES11_S1B_vS1C_EENS_8epilogue10collective6detail29Sm90TmaWarpSpecializedAdapterINS1F_15DefaultEpilogueISI_SJ_SJ_NS1E_6thread17LinearCombinationISI_Li1EffLNS1J_9ScaleType4KindE0ELNS_15FloatRoundStyleE2ESI_EENS1_15EpilogueDefaultEEEEEvvEEEEvNT_6ParamsE,@"STO_CUDA_ENTRY STV_DEFAULT"
_ZN7cutlass13device_kernelINS_4gemm6kernel13GemmUniversalIN4cute5tupleIJiiiiEEENS1_10collective13CollectiveMmaINS1_37MainloopSm90TmaGmmaWarpSpecializedFP8ILi3ENS5_IJNS4_1CILi1EEESB_SB_EEENS1_35KernelTmaWarpSpecializedCooperativeEEENS5_IJNSA_ILi256EEESF_NSA_ILi128EEEEEENS_12float_e5m2_tENS5_IJlSB_lEEESI_SJ_NS4_8TiledMMAINS4_8MMA_AtomIJNS4_4SM904GMMA31MMA_64x256x32_F32E5M2E5M2_SS_TNILNSN_7ScaleInE1ELSP_1EEEEEENS4_6LayoutINS5_IJNSA_ILi2EEESB_SB_EEENS5_IJSB_NSA_ILi0EEESV_EEEEENS5_IJNS4_10UnderscoreESY_SY_EEEEENS4_13SM90_TMA_LOADENS4_14ComposedLayoutINS4_7SwizzleILi3ELi4ELi3EEENS4_18smem_ptr_flag_bitsILi8EEENSS_INS5_IJNSA_ILi8EEESG_EEENS5_IJSG_SB_EEEEEEEvNS4_8identityES11_S1B_vS1C_EENS_8epilogue10collective6detail29Sm90TmaWarpSpecializedAdapterINS1F_15DefaultEpilogueISI_SJ_SJ_NS1E_6thread17LinearCombinationISI_Li1EffLNS1J_9ScaleType4KindE0ELNS_15FloatRoundStyleE2ESI_EENS1_15EpilogueDefaultEEEEEvvEEEEvNT_6ParamsE:
[----:B------:R-:W0:Y:S02]  /*0000*/  LDC R1, c[0x0][0x28] ;  /* 0x00000a00ff017b82 */ /* 0x000e240000000800 */
[----:B0-----:R-:W-:Y:S01]  /*0010*/  VIADD R1, R1, 0xfffff340 ;  /* 0xfffff34001017836 */ /* 0x001fe20000000000 */
[----:B------:R-:W0:Y:S01]  /*0020*/  S2R R2, SR_TID.X ;  /* 0x0000000000027919 */ /* 0x000e220000002100 */
[----:B------:R-:W-:Y:S01]  /*0030*/  ELECT P0, URZ, PT ;  /* 0x00000000003f782f */ /* 0x000fe20003800000 */
[----:B------:R-:W-:Y:S01]  /*0040*/  BSSY B0, `(.L_x_0) ;  /* 0x0000015000007945 */ /* 0x000fe20003800000 */
[--C-:B0-----:R-:W-:Y:S02]  /*0050*/  SHF.R.U32.HI R0, RZ, 0x5, R2.reuse ;  /* 0x00000005ff007819 */ /* 0x101fe40000011602 */
[----:B------:R-:W-:-:S03]  /*0060*/  SHF.R.U32.HI R2, RZ, 0x7, R2 ;  /* 0x00000007ff027819 */ /* 0x000fc60000011602 */
[----:B------:R-:W0:Y:S04]  /*0070*/  SHFL.IDX PT, R3, R0, RZ, 0x1f ;  /* 0x00001fff00037589 */ /* 0x000e2800000e0000 */
[----:B------:R-:W1:Y:S01]  /*0080*/  SHFL.IDX PT, R2, R2, RZ, 0x1f ;  /* 0x00001fff02027589 */ /* 0x000e6200000e0000 */
[----:B0-----:R-:W-:Y:S02]  /*0090*/  R2UR UR4, R3 ;  /* 0x00000000030472ca */ /* 0x001fe400000e0000 */
[----:B-1----:R-:W-:-:S11]  /*00a0*/  R2UR UR6, R2 ;  /* 0x00000000020672ca */ /* 0x002fd600000e0000 */
[----:B------:R-:W-:Y:S02]  /*00b0*/  USHF.R.S32.HI UR5, URZ, 0x1f, UR4 ;  /* 0x0000001f3f057899 */ /* 0x000fe40008011404 */
[----:B------:R-:W-:Y:S02]  /*00c0*/  ISETP.NE.OR P0, PT, RZ, UR4, !P0 ;  /* 0x00000004ff007c0c */ /* 0x000fe4000c705670 */
[----:B------:R-:W-:-:S04]  /*00d0*/  ULEA.HI UR5, UR5, UR4, URZ, 0x2 ;  /* 0x0000000405057291 */ /* 0x000fc8000f8f103f */
[----:B------:R-:W-:-:S04]  /*00e0*/  ULOP3.LUT UR5, UR5, 0xfffffffc, URZ, 0xc0, !UPT ;  /* 0xfffffffc05057892 */ /* 0x000fc8000f8ec03f */
[----:B------:R-:W-:-:S03]  /*00f0*/  UIADD3 UR8, UR4, -UR5, URZ ;  /* 0x8000000504087290 */ /* 0x000fc6000fffe03f */
[----:B------:R-:W-:Y:S09]  /*0100*/  @P0 BRA `(.L_x_1) ;  /* 0x0000000000200947 */ /* 0x000ff20003800000 */
[----:B------:R-:W-:Y:S02]  /*0110*/  ULDC.64 UR4, c[0x0][0x198] ;  /* 0x0000660000047ab9 */ /* 0x000fe40000000a00 */
[----:B------:R-:W-:Y:S02]  /*0120*/  UIADD3 UR10, UP0, UR4, 0xf0, URZ ;  /* 0x000000f0040a7890 */ /* 0x000fe4000ff1e03f */
[----:B------:R-:W-:Y:S02]  /*0130*/  UIADD3 UR4, UP1, UR4, 0x1f0, URZ ;  /* 0x000001f004047890 */ /* 0x000fe4000ff3e03f */
[----:B------:R-:W-:Y:S02]  /*0140*/  UIADD3.X UR11, URZ, UR5, URZ, UP0, !UPT ;  /* 0x000000053f0b7290 */ /* 0x000fe400087fe43f */
[----:B------:R-:W-:-:S07]  /*0150*/  UIADD3.X UR5, URZ, UR5, URZ, UP1, !UPT ;  /* 0x000000053f057290 */ /* 0x000fce0008ffe43f */
[----:B------:R0:W-:Y:S02]  /*0160*/  UTMACCTL.PF [UR10] ;  /* 0x000000000a0079b9 */ /* 0x0001e40008040000 */
[----:B------:R0:W-:Y:S02]  /*0170*/  UTMACCTL.PF [UR4] ;  /* 0x00000000040079b9 */ /* 0x0001e40008040000 */
[----:B0-----:R-:W-:Y:S01]  /*0180*/  NOP ;  /* 0x0000000000007918 */ /* 0x001fe20000000000 */
.L_x_1:
[----:B------:R-:W-:Y:S05]  /*0190*/  BSYNC B0 ;  /* 0x0000000000007941 */ /* 0x000fea0003800000 */
.L_x_0:
[----:B------:R-:W0:Y:S01]  /*01a0*/  SHFL.IDX PT, R2, R0, RZ, 0x1f ;  /* 0x00001fff00027589 */ /* 0x000e2200000e0000 */
[----:B------:R-:W-:Y:S01]  /*01b0*/  UISETP.NE.AND UP0, UPT, UR8, 0x3, UPT ;  /* 0x000000030800788c */ /* 0x000fe2000bf05270 */
[----:B------:R-:W-:Y:S01]  /*01c0*/  ISETP.NE.AND P1, PT, RZ, UR6, PT ;  /* 0x00000006ff007c0c */ /* 0x000fe2000bf25270 */
[----:B------:R-:W-:Y:S02]  /*01d0*/  UIADD3 UR10, UR6, -0x1, URZ ;  /* 0xffffffff060a7890 */ /* 0x000fe4000fffe03f */
[----:B------:R-:W-:Y:S02]  /*01e0*/  UISETP.EQ.OR UP0, UPT, UR8, URZ, !UP0 ;  /* 0x0000003f0800728c */ /* 0x000fe4000c702670 */
[----:B------:R-:W-:Y:S02]  /*01f0*/  UISETP.GE.U32.AND UP1, UPT, UR10, 0x2, UPT ;  /* 0x000000020a00788c */ /* 0x000fe4000bf26070 */
[----:B------:R-:W-:-:S04]  /*0200*/  UISETP.EQ.AND UP0, UPT, UR6, URZ, UP0 ;  /* 0x0000003f0600728c */ /* 0x000fc80008702270 */
[----:B------:R-:W-:-:S04]  /*0210*/  USEL UR13, URZ, 0x1, !UP0 ;  /* 0x000000013f0d7887 */ /* 0x000fc8000c000000 */
[----:B------:R-:W-:Y:S01]  /*0220*/  USEL UR13, UR13, 0x2, UP1 ;  /* 0x000000020d0d7887 */ /* 0x000fe20008800000 */
[----:B0-----:R-:W-:-:S13]  /*0230*/  ISETP.NE.AND P0, PT, R2, RZ, PT ;  /* 0x000000ff0200720c */ /* 0x001fda0003f05270 */
[----:B------:R-:W-:Y:S05]  /*0240*/  @P0 BRA `(.L_x_2) ;  /* 0x0000000000500947 */ /* 0x000fea0003800000 */
[----:B------:R-:W0:Y:S01]  /*0250*/  S2UR UR9, SR_CgaCtaId ;  /* 0x00000000000979c3 */ /* 0x000e220000008800 */
[----:B------:R-:W-:Y:S01]  /*0260*/  UMOV UR4, 0x400 ;  /* 0x0000040000047882 */ /* 0x000fe20000000000 */
[----:B------:R-:W-:Y:S01]  /*0270*/  UMOV UR5, 0x1 ;  /* 0x0000000100057882 */ /* 0x000fe20000000000 */
[----:B------:R-:W-:Y:S01]  /*0280*/  UMOV UR6, 0x100 ;  /* 0x0000010000067882 */ /* 0x000fe20000000000 */
[----:B------:R-:W-:Y:S01]  /*0290*/  ELECT P0, URZ, PT ;  /* 0x00000000003f782f */ /* 0x000fe20003800000 */
[----:B------:R-:W-:-:S04]  /*02a0*/  UIADD3 UR6, -UR6, 0x100000, URZ ;  /* 0x0010000006067890 */ /* 0x000fc8000fffe13f */
[----:B------:R-:W-:Y:S02]  /*02b0*/  USHF.L.U32 UR7, UR6, 0xb, URZ ;  /* 0x0000000b06077899 */ /* 0x000fe4000800063f */
[----:B------:R-:W-:Y:S02]  /*02c0*/  USHF.L.U32 UR6, UR6, 0x1, URZ ;  /* 0x0000000106067899 */ /* 0x000fe4000800063f */
[----:B0-----:R-:W-:Y:S02]  /*02d0*/  ULEA UR9, UR9, UR4, 0x18 ;  /* 0x0000000409097291 */ /* 0x001fe4000f8ec03f */
[----:B------:R-:W-:-:S04]  /*02e0*/  UIADD3 UR4, -UR5, 0x100000, URZ ;  /* 0x0010000005047890 */ /* 0x000fc8000fffe13f */
[----:B------:R-:W-:Y:S02]  /*02f0*/  USHF.L.U32 UR5, UR4, 0xb, URZ ;  /* 0x0000000b04057899 */ /* 0x000fe4000800063f */
[----:B------:R-:W-:Y:S01]  /*0300*/  USHF.L.U32 UR4, UR4, 0x1, URZ ;  /* 0x0000000104047899 */ /* 0x000fe2000800063f */
[----:B------:R-:W0:Y:S11]  /*0310*/  FENCE.VIEW.ASYNC.S ;  /* 0x00000000000073c6 */ /* 0x000e360000000000 */
[----:B0-----:R0:W1:Y:S01]  /*0320*/  SYNCS.EXCH.64 URZ, [UR9], UR4 ;  /* 0x00000004093f75b2 */ /* 0x0010620008000100 */
[----:B------:R0:W2:Y:S01]  /*0330*/  SYNCS.EXCH.64 URZ, [UR9+0x18], UR6 ;  /* 0x00001806093f75b2 */ /* 0x0000a20008000100 */
[----:B------:R0:W3:Y:S01]  /*0340*/  SYNCS.EXCH.64 URZ, [UR9+0x8], UR4 ;  /* 0x00000804093f75b2 */ /* 0x0000e20008000100 */
[----:B------:R0:W4:Y:S01]  /*0350*/  SYNCS.EXCH.64 URZ, [UR9+0x20], UR6 ;  /* 0x00002006093f75b2 */ /* 0x0001220008000100 */
[----:B------:R0:W0:Y:S01]  /*0360*/  SYNCS.EXCH.64 URZ, [UR9+0x10], UR4 ;  /* 0x00001004093f75b2 */ /* 0x0000220008000100 */
[----:B------:R0:W0:Y:S01]  /*0370*/  SYNCS.EXCH.64 URZ, [UR9+0x28], UR6 ;  /* 0x00002806093f75b2 */ /* 0x0000220008000100 */
[----:B------:R-:W-:Y:S01]  /*0380*/  NOP ;  /* 0x0000000000007918 */ /* 0x000fe20000000000 */
.L_x_2:
[----:B------:R-:W5:Y:S01]  /*0390*/  LDC R2, c[0x0][0x65c] ;  /* 0x00019700ff027b82 */ /* 0x000f620000000800 */
[----:B------:R-:W1:Y:S01]  /*03a0*/  SHFL.IDX PT, R0, R0, RZ, 0x1f ;  /* 0x00001fff00007589 */ /* 0x000e6200000e0000 */
[----:B------:R-:W-:Y:S01]  /*03b0*/  ELECT P0, URZ, PT ;  /* 0x00000000003f782f */ /* 0x000fe20003800000 */
[----:B------:R-:W-:Y:S01]  /*03c0*/  IMAD.MOV.U32 R3, RZ, RZ, RZ ;  /* 0x000000ffff037224 */ /* 0x000fe200078e00ff */
[----:B0-----:R-:W-:Y:S01]  /*03d0*/  UMOV UR4, 0x20 ;  /* 0x0000002000047882 */ /* 0x001fe20000000000 */
[----:B------:R-:W0:Y:S01]  /*03e0*/  S2R R11, SR_CTAID.Y ;  /* 0x00000000000b7919 */ /* 0x000e220000002600 */
[----:B------:R-:W-:Y:S01]  /*03f0*/  NOP ;  /* 0x0000000000007918 */ /* 0x000fe20000000000 */
[----:B------:R-:W-:Y:S01]  /*0400*/  NOP ;  /* 0x0000000000007918 */ /* 0x000fe20000000000 */
[----:B-----5:R-:W-:Y:S02]  /*0410*/  ISETP.NE.AND P4, PT, R2, 0x1, PT ;  /* 0x000000010200780c */ /* 0x020fe40003f85270 */
[----:B------:R-:W5:Y:S01]  /*0420*/  S2R R2, SR_CTAID.X ;  /* 0x0000000000027919 */ /* 0x000f620000002500 */
[----:B-1----:R-:W-:-:S10]  /*0430*/  ISETP.NE.OR P0, PT, R0, RZ, !P0 ;  /* 0x000000ff0000720c */ /* 0x002fd40004705670 */
[----:B------:R-:W5:Y:S01]  /*0440*/  @P4 LDC R7, c[0x0][0x10] ;  /* 0x00000400ff074b82 */ /* 0x000f620000000800 */
[----:B0-----:R-:W-:Y:S02]  /*0450*/  @P4 IMAD.MOV.U32 R4, RZ, RZ, R11 ;  /* 0x000000ffff044224 */ /* 0x001fe400078e000b */
[----:B------:R-:W-:Y:S01]  /*0460*/  VOTEU.ALL UP0, P0 ;  /* 0x00000000003f7886 */ /* 0x000fe20000000000 */
[----:B------:R-:W-:Y:S01]  /*0470*/  @P4 IMAD.MOV.U32 R5, RZ, RZ, RZ ;  /* 0x000000ffff054224 */ /* 0x000fe200078e00ff */
[----:B------:R-:W-:Y:S01]  /*0480*/  VOTEU.ALL UP1, P0 ;  /* 0x00000000003f7886 */ /* 0x000fe20000020000 */
[----:B------:R-:W-:Y:S02]  /*0490*/  @P4 IMAD.MOV.U32 R13, RZ, RZ, RZ ;  /* 0x000000ffff0d4224 */ /* 0x000fe400078e00ff */
[----:B------:R-:W0:Y:S01]  /*04a0*/  @!P4 LDC R9, c[0x0][0xc] ;  /* 0x00000300ff09cb82 */ /* 0x000e220000000800 */
[----:B------:R-:W-:Y:S01]  /*04b0*/  @!UP0 UMOV UR6, 0x400 ;  /* 0x0000040000068882 */ /* 0x000fe20000000000 */
[----:B------:R-:W-:-:S04]  /*04c0*/  @!UP0 UIADD3 UR4, -UR4, 0x100000, URZ ;  /* 0x0010000004048890 */ /* 0x000fc8000fffe13f */
[----:B------:R-:W-:Y:S02]  /*04d0*/  @!UP0 USHF.L.U32 UR5, UR4, 0xb, URZ ;  /* 0x0000000b04058899 */ /* 0x000fe4000800063f */
[----:B------:R-:W-:Y:S01]  /*04e0*/  @!UP0 USHF.L.U32 UR4, UR4, 0x1, URZ ;  /* 0x0000000104048899 */ /* 0x000fe2000800063f */
[----:B------:R-:W1:Y:S01]  /*04f0*/  @!UP0 S2UR UR7, SR_CgaCtaId ;  /* 0x00000000000789c3 */ /* 0x000e620000008800 */
[----:B-----5:R-:W-:-:S04]  /*0500*/  @P4 IMAD.WIDE.U32 R6, R2, R7, R4 ;  /* 0x0000000702064225 */ /* 0x020fc800078e0004 */
[----:B------:R-:W-:Y:S02]  /*0510*/  @P4 IMAD.MOV.U32 R10, RZ, RZ, R6 ;  /* 0x000000ffff0a4224 */ /* 0x000fe400078e0006 */
[----:B------:R-:W-:Y:S02]  /*0520*/  @P4 IMAD.IADD R14, R7, 0x1, R13 ;  /* 0x00000001070e4824 */ /* 0x000fe400078e020d */
[----:B0-----:R-:W-:-:S04]  /*0530*/  @!P4 IMAD.WIDE.U32 R4, R9, R11, R2 ;  /* 0x0000000b0904c225 */ /* 0x001fc800078e0002 */
[----:B------:R-:W-:Y:S02]  /*0540*/  @!P4 IMAD.MOV.U32 R10, RZ, RZ, R4 ;  /* 0x000000ffff0ac224 */ /* 0x000fe400078e0004 */
[----:B------:R-:W-:Y:S01]  /*0550*/  @!P4 IMAD.MOV.U32 R14, RZ, RZ, R5 ;  /* 0x000000ffff0ec224 */ /* 0x000fe200078e0005 */
[----:B-1----:R-:W-:Y:S02]  /*0560*/  @!UP0 ULEA UR6, UR7, UR6, 0x18 ;  /* 0x0000000607068291 */ /* 0x002fe4000f8ec03f */
[----:B------:R0:W-:Y:S01]  /*0570*/  STL [R1+0x454], R10 ;  /* 0x0004540a01007387 */ /* 0x0001e20000100800 */
[----:B------:R-:W-:-:S03]  /*0580*/  VOTEU.ALL UP0, P0 ;  /* 0x00000000003f7886 */ /* 0x000fc60000000000 */
[----:B------:R0:W-:Y:S04]  /*0590*/  STL [R1+0x450], R14 ;  /* 0x0004500e01007387 */ /* 0x0001e80000100800 */
[----:B------:R-:W1:Y:S02]  /*05a0*/  FENCE.VIEW.ASYNC.S ;  /* 0x00000000000073c6 */ /* 0x000e640000000000 */
[----:B-1----:R0:W2:Y:S01]  /*05b0*/  @!UP0 SYNCS.EXCH.64 URZ, [UR6+0x40], UR4 ;  /* 0x00004004063f85b2 */ /* 0x0020a20008000100 */
[----:B------:R0:W2:Y:S01]  /*05c0*/  @!UP1 SYNCS.EXCH.64 URZ, [UR6+0x48], UR4 ;  /* 0x00004804063f95b2 */ /* 0x0000a20008000100 */
[----:B------:R-:W-:Y:S01]  /*05d0*/  NOP ;  /* 0x0000000000007918 */ /* 0x000fe20000000000 */
[----:B--234-:R-:W-:Y:S06]  /*05e0*/  BAR.SYNC.DEFER_BLOCKING 0x0 ;  /* 0x0000000000007b1d */ /* 0x01cfec0000010000 */
[----:B0-----:R-:W-:Y:S05]  /*05f0*/  @!P1 BRA `(.L_x_3) ;  /* 0x0000027c00089947 */ /* 0x001fea0003800000 */
[----:B------:R-:W-:-:S06]  /*0600*/  UISETP.GT.U32.AND UP0, UPT, UR10, 0x1, UPT ;  /* 0x000000010a00788c */ /* 0x000fcc000bf04070 */
[----:B------:R-:W-:-:S13]  /*0610*/  PLOP3.LUT P0, PT, PT, PT, UP0, 0x80, 0x0 ;  /* 0x000000000000781c */ /* 0x000fda0003f0f008 */
[----:B------:R-:W-:Y:S05]  /*0620*/  @P0 EXIT ;  /* 0x000000000000094d */ /* 0x000fea0003800000 */
[----:B------:R-:W-:Y:S01]  /*0630*/  IMAD.MOV.U32 R5, RZ, RZ, -0x1 ;  /* 0xffffffffff057424 */ /* 0x000fe200078e00ff */
[----:B------:R-:W-:Y:S01]  /*0640*/  ULDC.64 UR4, c[0x0][0x650] ;  /* 0x0001940000047ab9 */ /* 0x000fe20000000a00 */
[----:B------:R-:W-:Y:S01]  /*0650*/  IMAD.MOV.U32 R4, RZ, RZ, -0x1 ;  /* 0xffffffffff047424 */ /* 0x000fe200078e00ff */
[----:B------:R-:W-:Y:S01]  /*0660*/  ISETP.GE.U32.AND P0, PT, R10, UR4, PT ;  /* 0x000000040a007c0c */ /* 0x000fe2000bf06070 */
[----:B------:R-:W-:Y:S01]  /*0670*/  UMOV UR9, 0xffffffff ;  /* 0xffffffff00097882 */ /* 0x000fe20000000000 */
[----:B------:R0:W-:Y:S01]  /*0680*/  STL [R1+0x45c], R5 ;  /* 0x00045c0501007387 */ /* 0x0001e20000100800 */
[----:B------:R-:W-:Y:S02]  /*0690*/  PRMT R0, RZ, 0x7610, R0 ;  /* 0x00007610ff007816 */ /* 0x000fe40000000000 */
[----:B------:R-:W-:Y:S01]  /*06a0*/  ISETP.GE.U32.AND.EX P0, PT, R14, UR5, PT, P0 ;  /* 0x000000050e007c0c */ /* 0x000fe2000bf06100 */
[----:B------:R0:W-:-:S12]  /*06b0*/  STL [R1+0x458], R4 ;  /* 0x0004580401007387 */ /* 0x0001d80000100800 */
[----:B0-----:R-:W-:Y:S05]  /*06c0*/  @P0 BRA `(.L_x_4) ;  /* 0x00000004006c0947 */ /* 0x001fea0003800000 */
[----:B------:R-:W-:Y:S01]  /*06d0*/  ULDC.64 UR14, c[0x0][0x628] ;  /* 0x00018a00000e7ab9 */ /* 0x000fe20000000a00 */
[----:B------:R-:W0:Y:S01]  /*06e0*/  LDC.64 R12, c[0x0][0x620] ;  /* 0x00018800ff0c7b82 */ /* 0x000e220000000a00 */
[----:B------:R-:W-:Y:S01]  /*06f0*/  ISETP.NE.U32.AND P0, PT, RZ, UR14, PT ;  /* 0x0000000eff007c0c */ /* 0x000fe2000bf05070 */
[----:B------:R-:W-:Y:S01]  /*0700*/  ULDC UR11, c[0x0][0x630] ;  /* 0x00018c00000b7ab9 */ /* 0x000fe20000000800 */
[----:B------:R-:W-:Y:S02]  /*0710*/  R2UR UR4, R10 ;  /* 0x000000000a0472ca */ /* 0x000fe400000e0000 */
[----:B------:R-:W-:Y:S02]  /*0720*/  ISETP.NE.AND.EX P0, PT, RZ, UR15, PT, P0 ;  /* 0x0000000fff007c0c */ /* 0x000fe4000bf05300 */
[----:B------:R-:W-:-:S11]  /*0730*/  R2UR UR5, R14 ;  /* 0x000000000e0572ca */ /* 0x000fd600000e0000 */
[----:B------:R-:W-:Y:S05]  /*0740*/  @!P0 BRA `(.L_x_5) ;  /* 0x0000000000308947 */ /* 0x000fea0003800000 */
[----:B------:R-:W-:Y:S01]  /*0750*/  R2UR UR4, R10 ;  /* 0x000000000a0472ca */ /* 0x000fe200000e0000 */
[----:B------:R-:W-:Y:S01]  /*0760*/  ULDC UR8, c[0x0][0x634] ;  /* 0x00018d0000087ab9 */ /* 0x000fe20000000800 */
[----:B------:R-:W-:-:S11]  /*0770*/  R2UR UR10, R14 ;  /* 0x000000000e0a72ca */ /* 0x000fd600000e0000 */
[----:B------:R-:W-:-:S04]  /*0780*/  UIADD3 UR8, UP0, UR4, UR8, URZ ;  /* 0x0000000804087290 */ /* 0x000fc8000ff1e03f */
[----:B------:R-:W-:-:S04]  /*0790*/  UIADD3.X UR10, URZ, UR10, URZ, UP0, !UPT ;  /* 0x0000000a3f0a7290 */ /* 0x000fc800087fe43f */
[----:B------:R-:W-:-:S04]  /*07a0*/  UIMAD.WIDE.U32 UR4, UR10, UR14, URZ ;  /* 0x0000000e0a0472a5 */ /* 0x000fc8000f8e003f */
[----:B------:R-:W-:Y:S02]  /*07b0*/  UIMAD.WIDE.U32 UR6, UP0, UR8, UR15, UR4 ;  /* 0x0000000f080672a5 */ /* 0x000fe4000f800004 */
[----:B------:R-:W-:Y:S02]  /*07c0*/  UIMAD.WIDE.U32 UR4, UR8, UR14, URZ ;  /* 0x0000000e080472a5 */ /* 0x000fe4000f8e003f */
[----:B------:R-:W-:Y:S02]  /*07d0*/  UIADD3.X UR9, URZ, URZ, URZ, UP0, !UPT ;  /* 0x0000003f3f097290 */ /* 0x000fe400087fe43f */
[----:B------:R-:W-:Y:S01]  /*07e0*/  UIADD3 URZ, UP0, UR5, UR6, URZ ;  /* 0x00000006053f7290 */ /* 0x000fe2000ff1e03f */
[----:B------:R-:W-:-:S03]  /*07f0*/  UMOV UR8, UR7 ;  /* 0x0000000700087c82 */ /* 0x000fc60008000000 */
[----:B------:R-:W-:-:S12]  /*0800*/  UIMAD.WIDE.U32.X UR4, UR10, UR15, UR8, UP0 ;  /* 0x0000000f0a0472a5 */ /* 0x000fd800080e0408 */
.L_x_5:
[----:B------:R-:W-:Y:S01]  /*0810*/  USHF.R.U64 UR9, UR4, UR11, UR5 ;  /* 0x0000000b04097299 */ /* 0x000fe20008001205 */
[----:B------:R-:W1:Y:S01]  /*0820*/  LDC R8, c[0x0][0x618] ;  /* 0x00018600ff087b82 */ /* 0x000e620000000800 */
[----:B------:R-:W-:Y:S01]  /*0830*/  USHF.R.U32.HI UR4, URZ, UR11, UR5 ;  /* 0x0000000b3f047299 */ /* 0x000fe20008011605 */
[----:B------:R-:W-:Y:S01]  /*0840*/  I2FP.F32.U32 R0, R2 ;  /* 0x0000000200007245 */ /* 0x000fe20000201000 */
[----:B------:R-:W-:Y:S01]  /*0850*/  IMAD.MOV.U32 R4, RZ, RZ, R10 ;  /* 0x000000ffff047224 */ /* 0x000fe200078e000a */
[----:B------:R-:W-:Y:S01]  /*0860*/  ULDC UR5, c[0x0][0x150] ;  /* 0x0000540000057ab9 */ /* 0x000fe20000000800 */
[----:B------:R-:W-:Y:S01]  /*0870*/  IADD3 R7, P0, RZ, -UR9, RZ ;  /* 0x80000009ff077c10 */ /* 0x000fe2000ff1e0ff */
[----:B------:R-:W-:Y:S02]  /*0880*/  IMAD.MOV.U32 R5, RZ, RZ, R14 ;  /* 0x000000ffff057224 */ /* 0x000fe400078e000e */
[----:B------:R-:W-:Y:S01]  /*0890*/  FMUL R0, R0, UR5 ;  /* 0x0000000500007c20 */ /* 0x000fe20008400000 */
[----:B------:R-:W2:Y:S01]  /*08a0*/  LDC.64 R20, c[0x0][0x640] ;  /* 0x00019000ff147b82 */ /* 0x000ea20000000a00 */
[----:B------:R-:W-:Y:S01]  /*08b0*/  IMAD.X R9, RZ, RZ, ~UR4, P0 ;  /* 0x80000004ff097e24 */ /* 0x000fe200080e06ff */
[----:B------:R-:W-:Y:S01]  /*08c0*/  ULDC UR4, c[0x0][0x154] ;  /* 0x0000550000047ab9 */ /* 0x000fe20000000800 */
[----:B0-----:R-:W-:-:S02]  /*08d0*/  IMAD.WIDE.U32 R4, R7, R12, R4 ;  /* 0x0000000c07047225 */ /* 0x001fc400078e0004 */
[----:B------:R-:W0:Y:S03]  /*08e0*/  F2I.U32.TRUNC.NTZ R0, R0 ;  /* 0x0000000000007305 */ /* 0x000e26000020f000 */
[----:B------:R-:W3:Y:S01]  /*08f0*/  LDC R3, c[0x0][0x144] ;  /* 0x00005100ff037b82 */ /* 0x000ee20000000800 */
[----:B------:R-:W-:-:S04]  /*0900*/  IMAD R6, R9, R12, RZ ;  /* 0x0000000c09067224 */ /* 0x000fc800078e02ff */
[----:B------:R-:W-:-:S03]  /*0910*/  IMAD R7, R7, R13, R6 ;  /* 0x0000000d07077224 */ /* 0x000fc600078e0206 */
[----:B------:R-:W4:Y:S01]  /*0920*/  LDC R10, c[0x0][0x608] ;  /* 0x00018200ff0a7b82 */ /* 0x000f220000000800 */
[----:B------:R-:W-:Y:S02]  /*0930*/  IMAD.IADD R5, R5, 0x1, R7 ;  /* 0x0000000105057824 */ /* 0x000fe400078e0207 */
[----:B------:R-:W-:Y:S02]  /*0940*/  IMAD.MOV.U32 R7, RZ, RZ, -0x1 ;  /* 0xffffffffff077424 */ /* 0x000fe400078e00ff */
[----:B0-----:R-:W-:Y:S01]  /*0950*/  IMAD.MOV R6, RZ, RZ, -R0 ;  /* 0x000000ffff067224 */ /* 0x001fe200078e0a00 */
[----:B-1----:R-:W-:Y:S02]  /*0960*/  SHF.R.U64 R14, R4, R8, R5 ;  /* 0x00000008040e7219 */ /* 0x002fe40000001205 */
[----:B------:R-:W0:Y:S01]  /*0970*/  LDC R18, c[0x0][0x658] ;  /* 0x00019600ff127b82 */ /* 0x000e220000000800 */
[----:B------:R-:W-:Y:S02]  /*0980*/  I2FP.F32.U32 R4, R11 ;  /* 0x0000000b00047245 */ /* 0x000fe40000201000 */
[----:B--2---:R-:W-:-:S02]  /*0990*/  ISETP.NE.U32.AND P0, PT, R20, RZ, PT ;  /* 0x000000ff1400720c */ /* 0x004fc40003f05070 */
[----:B------:R-:W-:Y:S01]  /*09a0*/  SHF.R.U32.HI R5, RZ, R8, R5 ;  /* 0x00000008ff057219 */ /* 0x000fe20000011605 */
[----:B------:R-:W-:Y:S01]  /*09b0*/  FMUL R4, R4, UR4 ;  /* 0x0000000404047c20 */ /* 0x000fe20008400000 */
[----:B------:R-:W-:Y:S01]  /*09c0*/  ISETP.NE.AND.EX P0, PT, R21, RZ, PT, P0 ;  /* 0x000000ff1500720c */ /* 0x000fe20003f05300 */
[----:B------:R-:W1:Y:S01]  /*09d0*/  LDC R12, c[0x0][0x148] ;  /* 0x00005200ff0c7b82 */ /* 0x000e620000000800 */
[----:B---3--:R-:W-:-:S07]  /*09e0*/  IMAD R0, R3, R6, R2 ;  /* 0x0000000603007224 */ /* 0x008fce00078e0202 */
[----:B------:R-:W2:Y:S01]  /*09f0*/  LDC R16, c[0x0][0x600] ;  /* 0x00018000ff107b82 */ /* 0x000ea20000000800 */
[-CC-:B----4-:R-:W-:Y:S02]  /*0a00*/  SHF.R.U64 R22, R14, R10.reuse, R5.reuse ;  /* 0x0000000a0e167219 */ /* 0x190fe40000001205 */
[----:B------:R-:W-:Y:S01]  /*0a10*/  SHF.R.U32.HI R3, RZ, R10, R5 ;  /* 0x0000000aff037219 */ /* 0x000fe20000011605 */
[----:B------:R-:W-:Y:S01]  /*0a20*/  IMAD.MOV.U32 R5, RZ, RZ, 0x1 ;  /* 0x00000001ff057424 */ /* 0x000fe200078e00ff */
[----:B------:R3:W4:Y:S03]  /*0a30*/  F2I.U32.TRUNC.NTZ R10, R4 ;  /* 0x00000004000a7305 */ /* 0x000726000020f000 */
[----:B------:R-:W1:Y:S01]  /*0a40*/  LDC R15, c[0x0][0x648] ;  /* 0x00019200ff0f7b82 */ /* 0x000e620000000800 */
[-C--:B0-----:R-:W-:Y:S02]  /*0a50*/  SHF.L.U32 R2, R7, R18.reuse, RZ ;  /* 0x0000001207027219 */ /* 0x081fe400000006ff */
[----:B------:R-:W-:-:S02]  /*0a60*/  SHF.R.U64 R24, R22, R18, R3 ;  /* 0x0000001216187219 */ /* 0x000fc40000001203 */
[----:B------:R-:W-:Y:S02]  /*0a70*/  LOP3.LUT R9, RZ, R2, RZ, 0x33, !PT ;  /* 0x00000002ff097212 */ /* 0x000fe400078e33ff */
[-C--:B------:R-:W-:Y:S01]  /*0a80*/  SHF.R.U32.HI R3, RZ, R18.reuse, R3 ;  /* 0x00000012ff037219 */ /* 0x080fe20000011603 */
[----:B------:R-:W0:Y:S01]  /*0a90*/  LDC R17, c[0x0][0x638] ;  /* 0x00018e00ff117b82 */ /* 0x000e220000000800 */
[----:B------:R-:W-:Y:S01]  /*0aa0*/  SHF.L.U32 R8, R5, R18, RZ ;  /* 0x0000001205087219 */ /* 0x000fe200000006ff */
[----:B------:R-:W-:-:S06]  /*0ab0*/  IMAD.MOV.U32 R2, RZ, RZ, R24 ;  /* 0x000000ffff027224 */ /* 0x000fcc00078e0018 */
[----:B------:R-:W0:Y:S01]  /*0ac0*/  LDC R19, c[0x0][0x610] ;  /* 0x00018400ff137b82 */ /* 0x000e220000000800 */
[----:B---34-:R-:W-:Y:S05]  /*0ad0*/  @!P0 BRA `(.L_x_6) ;  /* 0x0000000000288947 */ /* 0x018fea0003800000 */
[----:B------:R-:W3:Y:S02]  /*0ae0*/  LDC R7, c[0x0][0x64c] ;  /* 0x00019300ff077b82 */ /* 0x000ee40000000800 */
[----:B---3--:R-:W-:-:S05]  /*0af0*/  IADD3 R7, P0, R24, R7, RZ ;  /* 0x0000000718077210 */ /* 0x008fca0007f1e0ff */
[----:B------:R-:W-:-:S04]  /*0b00*/  IMAD.X R13, RZ, RZ, R3, P0 ;  /* 0x000000ffff0d7224 */ /* 0x000fc800000e0603 */
[----:B------:R-:W-:-:S04]  /*0b10*/  IMAD.WIDE.U32 R2, R13, R20, RZ ;  /* 0x000000140d027225 */ /* 0x000fc800078e00ff */
[----:B------:R-:W-:-:S04]  /*0b20*/  IMAD.WIDE.U32 R4, P0, R7, R21, R2 ;  /* 0x0000001507047225 */ /* 0x000fc80007800002 */
[----:B------:R-:W-:-:S04]  /*0b30*/  IMAD.WIDE.U32 R2, R7, R20, RZ ;  /* 0x0000001407027225 */ /* 0x000fc800078e00ff */
[----:B------:R-:W-:Y:S01]  /*0b40*/  IMAD.X R7, RZ, RZ, RZ, P0 ;  /* 0x000000ffff077224 */ /* 0x000fe200000e06ff */
[----:B------:R-:W-:Y:S01]  /*0b50*/  IADD3 RZ, P0, R3, R4, RZ ;  /* 0x0000000403ff7210 */ /* 0x000fe20007f1e0ff */
[----:B------:R-:W-:-:S04]  /*0b60*/  IMAD.MOV.U32 R6, RZ, RZ, R5 ;  /* 0x000000ffff067224 */ /* 0x000fc800078e0005 */
[----:B------:R-:W-:-:S08]  /*0b70*/  IMAD.WIDE.U32.X R2, R13, R21, R6, P0 ;  /* 0x000000150d027225 */ /* 0x000fd000000e0406 */
.L_x_6:
[----:B-1----:R-:W-:Y:S01]  /*0b80*/  SHF.R.U64 R2, R2, R15, R3 ;  /* 0x0000000f02027219 */ /* 0x002fe20000001203 */
[----:B--2---:R-:W-:Y:S01]  /*0b90*/  VIADD R3, R16, 0xffffffff ;  /* 0xffffffff10037836 */ /* 0x004fe20000000000 */
[----:B------:R-:W-:Y:S01]  /*0ba0*/  LOP3.LUT R9, R22, R9, RZ, 0xc0, !PT ;  /* 0x0000000916097212 */ /* 0x000fe200078ec0ff */
[----:B------:R-:W-:Y:S02]  /*0bb0*/  IMAD.MOV R10, RZ, RZ, -R10 ;  /* 0x000000ffff0a7224 */ /* 0x000fe400078e0a0a */
[----:B------:R-:W-:Y:S01]  /*0bc0*/  IMAD.MOV R4, RZ, RZ, -R2 ;  /* 0x000000ffff047224 */ /* 0x000fe200078e0a02 */
[----:B------:R-:W-:Y:S01]  /*0bd0*/  LOP3.LUT R14, R14, R3, RZ, 0xc0, !PT ;  /* 0x000000030e0e7212 */ /* 0x000fe200078ec0ff */
[----:B------:R-:W-:Y:S02]  /*0be0*/  @P4 IMAD R0, R12, R10, R11 ;  /* 0x0000000a0c004224 */ /* 0x000fe400078e020b */
[----:B------:R-:W-:Y:S02]  /*0bf0*/  IMAD R9, R8, R2, R9 ;  /* 0x0000000208097224 */ /* 0x000fe400078e0209 */
[----:B0-----:R-:W-:-:S02]  /*0c00*/  IMAD R3, R4, R17, R24 ;  /* 0x0000001104037224 */ /* 0x001fc400078e0218 */
[----:B------:R-:W-:Y:S02]  /*0c10*/  IMAD R2, R9, R19, R0 ;  /* 0x0000001309027224 */ /* 0x000fe400078e0200 */
[----:B------:R-:W-:Y:S02]  /*0c20*/  IMAD R3, R3, R16, R14 ;  /* 0x0000001003037224 */ /* 0x000fe400078e020e */
[----:B------:R-:W-:-:S03]  /*0c30*/  IMAD.MOV.U32 R0, RZ, RZ, 0x1 ;  /* 0x00000001ff007424 */ /* 0x000fc600078e00ff */
[----:B------:R-:W-:Y:S02]  /*0c40*/  SEL R4, R3, R2, !P4 ;  /* 0x0000000203047207 */ /* 0x000fe40006000000 */
[----:B------:R-:W-:-:S03]  /*0c50*/  SEL R2, R2, R3, !P4 ;  /* 0x0000000302027207 */ /* 0x000fc60006000000 */
[----:B------:R0:W-:Y:S04]  /*0c60*/  STL [R1+0x458], R4 ;  /* 0x0004580401007387 */ /* 0x0001e80000100800 */
[----:B------:R0:W-:Y:S02]  /*0c70*/  STL [R1+0x45c], R2 ;  /* 0x00045c0201007387 */ /* 0x0001e40000100800 */
.L_x_4:
[----:B------:R-:W-:-:S08]  /*0c80*/  NOP ;  /* 0x0000000000007918 */ /* 0x000fd00000000000 */
[----:B------:R-:W1:Y:S02]  /*0c90*/  USETMAXREG.TRY_ALLOC.CTAPOOL UP0, 0xf0 ;  /* 0x000000f0000079c8 */ /* 0x000e640008000600 */
[----:B-1----:R-:W-:-:S13]  /*0ca0*/  PLOP3.LUT P0, PT, PT, PT, UP0, 0x80, 0x0 ;  /* 0x000000000000781c */ /* 0x002fda0003f0f008 */
[----:B------:R-:W-:Y:S05]  /*0cb0*/  @!P0 BRA `(.L_x_4) ;  /* 0xfffffffc00f08947 */ /* 0x000fea000383ffff */
[----:B------:R-:W-:Y:S01]  /*0cc0*/  ULDC.64 UR4, c[0x0][0x598] ;  /* 0x0001660000047ab9 */ /* 0x000fe20000000a00 */
[----:B------:R-:W-:Y:S01]  /*0cd0*/  ULDC.64 UR14, c[0x0][0x208] ;  /* 0x00008200000e7ab9 */ /* 0x000fe20000000a00 */
[----:B------:R-:W-:-:S04]  /*0ce0*/  ISETP.NE.U32.AND P0, PT, RZ, UR4, PT ;  /* 0x00000004ff007c0c */ /* 0x000fc8000bf05070 */
[----:B------:R-:W-:-:S13]  /*0cf0*/  ISETP.NE.AND.EX P0, PT, RZ, UR5, PT, P0 ;  /* 0x00000005ff007c0c */ /* 0x000fda000bf05300 */
[----:B------:R-:W-:Y:S05]  /*0d00*/  @!P0 BRA `(.L_x_7) ;  /* 0x0000000000208947 */ /* 0x000fea0003800000 */
[----:B0-----:R-:W0:Y:S02]  /*0d10*/  LDC.64 R2, c[0x0][0x598] ;  /* 0x00016600ff027b82 */ /* 0x001e240000000a00 */
[----:B0-----:R-:W2:Y:S02]  /*0d20*/  LDG.E.64 R2, desc[UR14][R2.64] ;  /* 0x0000000e02027981 */ /* 0x001ea4000c1e1b00 */
[----:B--2---:R-:W-:-:S04]  /*0d30*/  ISETP.NE.U32.AND P0, PT, R2, RZ, PT ;  /* 0x000000ff0200720c */ /* 0x004fc80003f05070 */
[----:B------:R-:W-:-:S13]  /*0d40*/  ISETP.NE.AND.EX P0, PT, R3, RZ, PT, P0 ;  /* 0x000000ff0300720c */ /* 0x000fda0003f05300 */
[----:B------:R-:W-:Y:S05]  /*0d50*/  @!P0 BRA `(.L_x_7) ;  /* 0x00000000000c8947 */ /* 0x000fea0003800000 */
[----:B------:R-:W2:Y:S02]  /*0d60*/  LD.E R2, desc[UR14][R2.64] ;  /* 0x0000000e02027980 */ /* 0x000ea4000c101900 */
[----:B--2---:R-:W-:Y:S01]  /*0d70*/  R2UR UR20, R2 ;  /* 0x00000000021472ca */ /* 0x004fe200000e0000 */
[----:B------:R-:W-:-:S14]  /*0d80*/  BRA `(.L_x_8) ;  /* 0x0000000000247947 */ /* 0x000fdc0003800000 */
.L_x_7:
[----:B------:R-:W-:Y:S02]  /*0d90*/  ULDC.64 UR4, c[0x0][0x588] ;  /* 0x0001620000047ab9 */ /* 0x000fe40000000a00 */
[----:B------:R-:W-:-:S04]  /*0da0*/  ISETP.NE.U32.AND P0, PT, RZ, UR4, PT ;  /* 0x00000004ff007c0c */ /* 0x000fc8000bf05070 */
[----:B------:R-:W-:-:S13]  /*0db0*/  ISETP.NE.AND.EX P0, PT, RZ, UR5, PT, P0 ;  /* 0x00000005ff007c0c */ /* 0x000fda000bf05300 */
[----:B------:R-:W-:Y:S05]  /*0dc0*/  @!P0 BRA `(.L_x_9) ;  /* 0x0000000000108947 */ /* 0x000fea0003800000 */
[----:B0-----:R-:W0:Y:S02]  /*0dd0*/  LDC.64 R2, c[0x0][0x588] ;  /* 0x00016200ff027b82 */ /* 0x001e240000000a00 */
[----:B0-----:R-:W2:Y:S02]  /*0de0*/  LDG.E R2, desc[UR14][R2.64] ;  /* 0x0000000e02027981 */ /* 0x001ea4000c1e1900 */
[----:B--2---:R-:W-:Y:S01]  /*0df0*/  R2UR UR20, R2 ;  /* 0x00000000021472ca */ /* 0x004fe200000e0000 */
[----:B------:R-:W-:-:S14]  /*0e00*/  BRA `(.L_x_8) ;  /* 0x0000000000047947 */ /* 0x000fdc0003800000 */
.L_x_9:
[----:B------:R-:W-:-:S05]  /*0e10*/  ULDC UR20, c[0x0][0x580] ;  /* 0x0001600000147ab9 */ /* 0x000fca0000000800 */
.L_x_8:
[----:B------:R-:W-:Y:S02]  /*0e20*/  ULDC.64 UR4, c[0x0][0x5a0] ;  /* 0x0001680000047ab9 */ /* 0x000fe40000000a00 */
        /* <DEDUP_REMOVED lines=11> */
.L_x_10:
        /* <DEDUP_REMOVED lines=8> */
.L_x_12:
[----:B------:R-:W-:-:S05]  /*0f60*/  ULDC UR21, c[0x0][0x584] ;  /* 0x0001610000157ab9 */ /* 0x000fca0000000800 */
.L_x_11:
[----:B------:R-:W-:-:S13]  /*0f70*/  LOP3.LUT P0, RZ, R0, 0xff, RZ, 0xc0, !PT ;  /* 0x000000ff00ff7812 */ /* 0x000fda000780c0ff */
[----:B------:R-:W-:Y:S05]  /*0f80*/  @!P0 EXIT ;  /* 0x000000000000894d */ /* 0x000fea0003800000 */
[----:B------:R-:W-:Y:S01]  /*0f90*/  ULDC UR4, c[0x0][0x28c] ;  /* 0x0000a30000047ab9 */ /* 0x000fe20000000800 */
[----:B------:R-:W-:Y:S02]  /*0fa0*/  ULOP3.LUT UR22, UR13, 0x1, URZ, 0xfc, !UPT ;  /* 0x000000010d167892 */ /* 0x000fe4000f8efc3f */
[----:B------:R-:W-:-:S04]  /*0fb0*/  UIADD3 UR4, UR4, 0x7f, URZ ;  /* 0x0000007f04047890 */ /* 0x000fc8000fffe03f */
[----:B------:R-:W-:-:S04]  /*0fc0*/  USHF.R.S32.HI UR5, URZ, 0x1f, UR4 ;  /* 0x0000001f3f057899 */ /* 0x000fc80008011404 */
[----:B------:R-:W-:-:S03]  /*0fd0*/  ULEA.HI UR5, UR5, UR4, URZ, 0x7 ;  /* 0x0000000405057291 */ /* 0x000fc6000f8f383f */
[----:B------:R-:W-:Y:S01]  /*0fe0*/  UMOV UR4, URZ ;  /* 0x0000003f00047c82 */ /* 0x000fe20008000000 */
[----:B------:R-:W-:-:S03]  /*0ff0*/  USHF.R.S32.HI UR10, URZ, 0x7, UR5 ;  /* 0x000000073f0a7899 */ /* 0x000fc60008011405 */
[----:B------:R-:W-:-:S09]  /*1000*/  UMOV UR5, URZ ;  /* 0x0000003f00057c82 */ /* 0x000fd20008000000 */
.L_x_549:
[----:B------:R-:W-:Y:S01]  /*1010*/  STL [R1+0x44c], RZ ;  /* 0x00044cff01007387 */ /* 0x000fe20000100800 */
[----:B-1----:R-:W1:Y:S01]  /*1020*/  S2UR UR18, SR_CgaCtaId ;  /* 0x00000000001279c3 */ /* 0x002e620000008800 */
[----:B------:R-:W-:Y:S01]  /*1030*/  UMOV UR17, 0x400 ;  /* 0x0000040000117882 */ /* 0x000fe20000000000 */
[----:B------:R-:W-:Y:S01]  /*1040*/  UMOV UR6, URZ ;  /* 0x0000003f00067c82 */ /* 0x000fe20008000000 */
[----:B------:R-:W-:Y:S01]  /*1050*/  STL [R1+0x448], RZ ;  /* 0x000448ff01007387 */ /* 0x000fe20000100800 */
[----:B------:R-:W-:Y:S01]  /*1060*/  UMOV UR7, URZ ;  /* 0x0000003f00077c82 */ /* 0x000fe20008000000 */
[----:B------:R-:W-:Y:S01]  /*1070*/  UMOV UR8, URZ ;  /* 0x0000003f00087c82 */ /* 0x000fe20008000000 */
[----:B------:R-:W-:Y:S01]  /*1080*/  UMOV UR23, UR5 ;  /* 0x0000000500177c82 */ /* 0x000fe20008000000 */
[----:B------:R-:W-:Y:S01]  /*1090*/  STL [R1+0x444], RZ ;  /* 0x000444ff01007387 */ /* 0x000fe20000100800 */
[----:B0-----:R-:W0:Y:S01]  /*10a0*/  LDC R2, c[0x0][0x28c] ;  /* 0x0000a300ff027b82 */ /* 0x001e220000000800 */
[----:B------:R-:W-:Y:S01]  /*10b0*/  UMOV UR24, UR4 ;  /* 0x0000000400187c82 */ /* 0x000fe20008000000 */
[----:B------:R-:W-:Y:S01]  /*10c0*/  CS2R R236, SRZ ;  /* 0x0000000000ec7805 */ /* 0x000fe2000001ff00 */
[----:B------:R-:W-:Y:S01]  /*10d0*/  STL [R1+0x440], RZ ;  /* 0x000440ff01007387 */ /* 0x000fe20000100800 */
[----:B------:R-:W-:-:S02]  /*10e0*/  CS2R R234, SRZ ;  /* 0x0000000000ea7805 */ /* 0x000fc4000001ff00 */
[----:B------:R-:W-:Y:S02]  /*10f0*/  CS2R R232, SRZ ;  /* 0x0000000000e87805 */ /* 0x000fe4000001ff00 */
[----:B------:R-:W-:Y:S01]  /*1100*/  CS2R R230, SRZ ;  /* 0x0000000000e67805 */ /* 0x000fe2000001ff00 */
[----:B------:R-:W-:Y:S01]  /*1110*/  STL [R1+0x43c], RZ ;  /* 0x00043cff01007387 */ /* 0x000fe20000100800 */
[----:B------:R-:W-:Y:S02]  /*1120*/  CS2R R228, SRZ ;  /* 0x0000000000e47805 */ /* 0x000fe4000001ff00 */
[----:B------:R-:W-:Y:S02]  /*1130*/  CS2R R226, SRZ ;  /* 0x0000000000e27805 */ /* 0x000fe4000001ff00 */
        /* <DEDUP_REMOVED lines=14> */
[----:B0-----:R-:W-:Y:S02]  /*1220*/  ISETP.GE.AND P0, PT, R2, 0x1, PT ;  /* 0x000000010200780c */ /* 0x001fe40003f06270 */
        /* <DEDUP_REMOVED lines=49> */
[----:B--2---:R-:W-:Y:S01]  /*1540*/  CS2R R2, SRZ ;  /* 0x0000000000027805 */ /* 0x004fe2000001ff00 */
        /* <DEDUP_REMOVED lines=85> */
[----:B------:R-:W-:-:S03]  /*1aa0*/  CS2R R150, SRZ ;  /* 0x0000000000967805 */ /* 0x000fc6000001ff00 */
[----:B------:R-:W-:Y:S04]  /*1ab0*/  STL [R1+0x3a0], RZ ;  /* 0x0003a0ff01007387 */ /* 0x000fe80000100800 */
        /* <DEDUP_REMOVED lines=104> */
[----:B------:R-:W-:Y:S04]  /*2140*/  STL [R1], RZ ;  /* 0x000000ff01007387 */ /* 0x000fe80000100800 */
        /* <DEDUP_REMOVED lines=39> */
[----:B------:R-:W-:Y:S01]  /*23c0*/  STL [R1+0xa0], RZ ;  /* 0x0000a0ff01007387 */ /* 0x000fe20000100800 */
[----:B------:R-:W0:Y:S03]  /*23d0*/  S2R R0, SR_TID.X ;  /* 0x0000000000007919 */ /* 0x000e260000002100 */
        /* <DEDUP_REMOVED lines=8> */
[----:B0-----:R-:W-:-:S03]  /*2460*/  LOP3.LUT R0, R0, 0x80, RZ, 0xc0, !PT ;  /* 0x0000008000007812 */ /* 0x001fc600078ec0ff */
[----:B------:R-:W-:Y:S01]  /*2470*/  STL [R1+0xc4], RZ ;  /* 0x0000c4ff01007387 */ /* 0x000fe20000100800 */
[----:B------:R-:W-:-:S03]  /*2480*/  SHF.R.U32.HI R0, RZ, 0x7, R0 ;  /* 0x00000007ff007819 */ /* 0x000fc60000011600 */
        /* <DEDUP_REMOVED lines=33> */
[----:B------:R-:W0:Y:S04]  /*26a0*/  SHFL.IDX PT, R0, R0, RZ, 0x1f ;  /* 0x00001fff00007589 */ /* 0x000e2800000e0000 */
[----:B------:R2:W-:Y:S04]  /*26b0*/  STL [R1+0x14c], RZ ;  /* 0x00014cff01007387 */ /* 0x0005e80000100800 */
[----:B------:R2:W-:Y:S04]  /*26c0*/  STL [R1+0x150], RZ ;  /* 0x000150ff01007387 */ /* 0x0005e80000100800 */
[----:B------:R2:W-:Y:S04]  /*26d0*/  STL [R1+0x154], RZ ;  /* 0x000154ff01007387 */ /* 0x0005e80000100800 */
[----:B------:R2:W-:Y:S04]  /*26e0*/  STL [R1+0x158], RZ ;  /* 0x000158ff01007387 */ /* 0x0005e80000100800 */
[----:B------:R2:W-:Y:S04]  /*26f0*/  STL [R1+0x15c], RZ ;  /* 0x00015cff01007387 */ /* 0x0005e80000100800 */
[----:B------:R2:W-:Y:S01]  /*2700*/  STL [R1+0x160], RZ ;  /* 0x000160ff01007387 */ /* 0x0005e20000100800 */
[----:B0-----:R-:W-:-:S03]  /*2710*/  R2UR UR11, R0 ;  /* 0x00000000000b72ca */ /* 0x001fc600000e0000 */
[----:B------:R2:W-:Y:S04]  /*2720*/  STL [R1+0x164], RZ ;  /* 0x000164ff01007387 */ /* 0x0005e80000100800 */
[----:B------:R2:W-:Y:S04]  /*2730*/  STL [R1+0x168], RZ ;  /* 0x000168ff01007387 */ /* 0x0005e80000100800 */
[----:B------:R2:W-:Y:S02]  /*2740*/  STL [R1+0x16c], RZ ;  /* 0x00016cff01007387 */ /* 0x0005e40000100800 */
[----:B------:R-:W-:-:S02]  /*2750*/  ULEA.HI UR12, UR11, UR11, URZ, 0x1 ;  /* 0x0000000b0b0c7291 */ /* 0x000fc4000f8f083f */
[----:B------:R2:W-:Y:S02]  /*2760*/  STL [R1+0x170], RZ ;  /* 0x000170ff01007387 */ /* 0x0005e40000100800 */
[----:B------:R-:W-:Y:S02]  /*2770*/  ULOP3.LUT UR16, UR12, 0x7fffe, URZ, 0xc0, !UPT ;  /* 0x0007fffe0c107892 */ /* 0x000fe4000f8ec03f */
[----:B------:R2:W-:Y:S01]  /*2780*/  STL [R1+0x174], RZ ;  /* 0x000174ff01007387 */ /* 0x0005e20000100800 */
[----:B-1----:R-:W-:Y:S02]  /*2790*/  ULEA UR12, UR18, UR17, 0x18 ;  /* 0x00000011120c7291 */ /* 0x002fe4000f8ec03f */
[----:B------:R-:W-:Y:S01]  /*27a0*/  UIADD3 UR16, UR11, -UR16, URZ ;  /* 0x800000100b107290 */ /* 0x000fe2000fffe03f */
[----:B------:R2:W-:Y:S03]  /*27b0*/  STL [R1+0x178], RZ ;  /* 0x000178ff01007387 */ /* 0x0005e60000100800 */
[----:B------:R-:W-:Y:S01]  /*27c0*/  ULEA UR16, UR16, UR12, 0xd ;  /* 0x0000000c10107291 */ /* 0x000fe2000f8e683f */
[----:B------:R2:W-:Y:S03]  /*27d0*/  STL [R1+0x17c], RZ ;  /* 0x00017cff01007387 */ /* 0x0005e60000100800 */
[----:B------:R-:W-:Y:S01]  /*27e0*/  UIADD3 UR16, UR16, 0x100, URZ ;  /* 0x0000010010107890 */ /* 0x000fe2000fffe03f */
[----:B------:R2:W-:Y:S03]  /*27f0*/  STL [R1+0x180], RZ ;  /* 0x000180ff01007387 */ /* 0x0005e60000100800 */
[----:B------:R-:W-:Y:S01]  /*2800*/  USHF.R.U32.HI UR11, URZ, 0x4, UR16 ;  /* 0x000000043f0b7899 */ /* 0x000fe20008011610 */
[----:B------:R2:W-:Y:S03]  /*2810*/  STL [R1+0x184], RZ ;  /* 0x000184ff01007387 */ /* 0x0005e60000100800 */
[----:B------:R-:W-:Y:S01]  /*2820*/  ULOP3.LUT UR11, UR11, 0x3fff, URZ, 0xc0, !UPT ;  /* 0x00003fff0b0b7892 */ /* 0x000fe2000f8ec03f */
[----:B------:R2:W-:Y:S04]  /*2830*/  STL [R1+0x188], RZ ;  /* 0x000188ff01007387 */ /* 0x0005e80000100800 */
        /* <DEDUP_REMOVED lines=28> */
[----:B------:R2:W-:Y:S01]  /*2a00*/  STL [R1+0x1fc], RZ ;  /* 0x0001fcff01007387 */ /* 0x0005e20000100800 */
[----:B------:R-:W-:Y:S05]  /*2a10*/  @!P0 BRA `(.L_x_13) ;  /* 0x0000006000a88947 */ /* 0x000fea0003800000 */
[----:B------:R-:W-:-:S06]  /*2a20*/  UISETP.NE.AND UP0, UPT, UR22, 0x3, UPT ;  /* 0x000000031600788c */ /* 0x000fcc000bf05270 */
[----:B------:R-:W-:-:S13]  /*2a30*/  PLOP3.LUT P1, PT, PT, PT, UP0, 0x80, 0x0 ;  /* 0x000000000000781c */ /* 0x000fda0003f2f008 */
[----:B------:R-:W-:Y:S05]  /*2a40*/  @!P1 BRA `(.L_x_14) ;  /* 0x0000000000049947 */ /* 0x000fea0003800000 */
[----:B------:R-:W-:Y:S01]  /*2a50*/  BPT.TRAP 0x1 ;  /* 0x000000040000795c */ /* 0x000fe20000300000 */
.L_x_14:
[----:B------:R-:W-:Y:S01]  /*2a60*/  ULEA UR6, UR5, UR12, 0x3 ;  /* 0x0000000c05067291 */ /* 0x000fe2000f8e183f */
[----:B------:R-:W-:-:S05]  /*2a70*/  IMAD.U32 R0, RZ, RZ, UR4 ;  /* 0x00000004ff007e24 */ /* 0x000fca000f8e00ff */
[----:B------:R-:W-:-:S04]  /*2a80*/  SHF.L.U32 R0, R0, 0x1f, RZ ;  /* 0x0000001f00007819 */ /* 0x000fc800000006ff */
[----:B------:R0:W1:Y:S01]  /*2a90*/  SYNCS.PHASECHK.TRANS64.TRYWAIT P0, [UR6], R0 ;  /* 0x00000000ff0075a7 */ /* 0x0000620008000146 */
[----:B------:R-:W-:Y:S05]  /*2aa0*/  @!P1 BRA `(.L_x_15) ;  /* 0x0000000000049947 */ /* 0x000fea0003800000 */
[----:B------:R-:W-:Y:S01]  /*2ab0*/  BPT.TRAP 0x1 ;  /* 0x000000040000795c */ /* 0x000fe20000300000 */
.L_x_15:
[----:B-1----:R-:W-:Y:S05]  /*2ac0*/  @P0 BRA `(.L_x_16) ;  /* 0x0000000000080947 */ /* 0x002fea0003800000 */
[----:B------:R-:W1:Y:S02]  /*2ad0*/  SYNCS.PHASECHK.TRANS64.TRYWAIT P0, [UR6], R0 ;  /* 0x00000000ff0075a7 */ /* 0x000e640008000146 */
[----:B-1----:R-:W-:Y:S05]  /*2ae0*/  @!P0 BRA `(.L_x_17) ;  /* 0x0000026c00548947 */ /* 0x002fea0003800000 */
.L_x_16:
[----:B------:R-:W-:Y:S01]  /*2af0*/  UIADD3 UR6, UR12, 0x18100, URZ ;  /* 0x000181000c067890 */ /* 0x000fe2000fffe03f */
[----:B------:R-:W-:Y:S01]  /*2b00*/  WARPGROUP.ARRIVE ;  /* 0x00000000000079c5 */ /* 0x000fe20000000000 */
[----:B------:R-:W-:Y:S02]  /*2b10*/  ULOP3.LUT UR7, UR11, 0x10000, URZ, 0xfc, !UPT ;  /* 0x000100000b077892 */ /* 0x000fe4000f8efc3f */
[----:B------:R-:W-:Y:S02]  /*2b20*/  USHF.R.U32.HI UR6, URZ, 0x4, UR6 ;  /* 0x000000043f067899 */ /* 0x000fe40008011606 */
[----:B------:R-:W-:Y:S02]  /*2b30*/  ULEA UR7, UR5, UR7, 0xb ;  /* 0x0000000705077291 */ /* 0x000fe4000f8e583f */
[----:B------:R-:W-:Y:S01]  /*2b40*/  ULOP3.LUT UR6, UR6, 0x3fff, URZ, 0xc0, !UPT ;  /* 0x00003fff06067892 */ /* 0x000fe2000f8ec03f */
[----:B------:R-:W-:Y:S01]  /*2b50*/  UMOV UR17, 0x40000040 ;  /* 0x4000004000117882 */ /* 0x000fe20000000000 */
[----:B------:R-:W-:-:S02]  /*2b60*/  UMOV UR19, 0x40000040 ;  /* 0x4000004000137882 */ /* 0x000fc40000000000 */
[----:B------:R-:W-:Y:S01]  /*2b70*/  ULOP3.LUT UR6, UR6, 0x10000, URZ, 0xfc, !UPT ;  /* 0x0001000006067892 */ /* 0x000fe2000f8efc3f */
[----:B------:R-:W-:-:S03]  /*2b80*/  UMOV UR16, UR7 ;  /* 0x0000000700107c82 */ /* 0x000fc60008000000 */
[----:B------:R-:W-:-:S07]  /*2b90*/  ULEA UR8, UR5, UR6, 0xb ;  /* 0x0000000605087291 */ /* 0x000fce000f8e583f */
[----:B------:R-:W-:Y:S02]  /*2ba0*/  UMOV UR18, UR8 ;  /* 0x0000000800127c82 */ /* 0x000fe40008000000 */
[----:B------:R-:W-:Y:S01]  /*2bb0*/  QGMMA.64x256x32.F32.E5M2.E5M2 R24, gdesc[UR16], RZ, !UPT, gsb0 ;  /* 0x03e00000101879f3 */ /* 0x000fe2000c0038ff */
[----:B------:R-:W-:Y:S01]  /*2bc0*/  UIADD3 UR16, UR7, 0x400, URZ ;  /* 0x0000040007107890 */ /* 0x000fe2000fffe03f */
[----:B------:R-:W-:Y:S01]  /*2bd0*/  UMOV UR17, 0x40000040 ;  /* 0x4000004000117882 */ /* 0x000fe20000000000 */
[----:B------:R-:W-:Y:S02]  /*2be0*/  WARPGROUP.DEPBAR.LE gsb0, 0x0 ;  /* 0x00008000000079c5 */ /* 0x000fe40000010000 */
[----:B------:R-:W-:Y:S04]  /*2bf0*/  STL.64 [R1], R24 ;  /* 0x0000001801007387 */ /* 0x000fe80000100a00 */
[----:B------:R-:W-:Y:S04]  /*2c00*/  STL.64 [R1+0x8], R26 ;  /* 0x0000081a01007387 */ /* 0x000fe80000100a00 */
        /* <DEDUP_REMOVED lines=61> */
[----:B------:R3:W-:Y:S02]  /*2fe0*/  STL.64 [R1+0x1f8], R150 ;  /* 0x0001f89601007387 */ /* 0x0007e40000100a00 */
[----:B---3--:R-:W-:-:S06]  /*2ff0*/  WARPGROUP.ARRIVE ;  /* 0x00000000000079c5 */ /* 0x008fcc0000000000 */
[----:B------:R-:W-:Y:S03]  /*3000*/  QGMMA.64x256x32.F32.E5M2.E5M2 R24, gdesc[UR16], RZ, !UPT, gsb0 ;  /* 0x03e00000101879f3 */ /* 0x000fe6000c0038ff */
[----:B------:R-:W-:Y:S02]  /*3010*/  WARPGROUP.DEPBAR.LE gsb0, 0x0 ;  /* 0x00008000000079c5 */ /* 0x000fe40000010000 */
        /* <DEDUP_REMOVED lines=63> */
[----:B------:R3:W-:Y:S04]  /*3410*/  STL.64 [R1+0x5c8], R24 ;  /* 0x0005c81801007387 */ /* 0x0007e80000100a00 */
[----:B---3--:R-:W3:Y:S04]  /*3420*/  LDL.LU.64 R24, [R1] ;  /* 0x0000000001187983 */ /* 0x008ee80000300a00 */
[----:B------:R-:W3:Y:S04]  /*3430*/  LDL.LU.64 R26, [R1+0x8] ;  /* 0x00000800011a7983 */ /* 0x000ee80000300a00 */
        /* <DEDUP_REMOVED lines=61> */
[----:B------:R-:W3:Y:S01]  /*3810*/  LDL.LU.64 R150, [R1+0x1f8] ;  /* 0x0001f80001967983 */ /* 0x000ee20000300a00 */
[----:B------:R-:W-:-:S02]  /*3820*/  UIADD3 UR16, UR7, 0x2, URZ ;  /* 0x0000000207107890 */ /* 0x000fc4000fffe03f */
[----:B------:R-:W-:Y:S01]  /*3830*/  UIADD3 UR18, UR8, 0x2, URZ ;  /* 0x0000000208127890 */ /* 0x000fe2000fffe03f */
[----:B------:R-:W-:Y:S01]  /*3840*/  UMOV UR17, 0x40000040 ;  /* 0x4000004000117882 */ /* 0x000fe20000000000 */
[----:B------:R-:W-:Y:S01]  /*3850*/  UMOV UR19, 0x40000040 ;  /* 0x4000004000137882 */ /* 0x000fe20000000000 */
[----:B---3--:R-:W-:-:S06]  /*3860*/  WARPGROUP.ARRIVE ;  /* 0x00000000000079c5 */ /* 0x008fcc0000000000 */
[----:B------:R-:W-:Y:S03]  /*3870*/  QGMMA.64x256x32.F32.E5M2.E5M2 R24, gdesc[UR16], R24, gsb0 ;  /* 0x03e00000101879f3 */ /* 0x000fe60008003818 */
[----:B------:R-:W-:Y:S02]  /*3880*/  WARPGROUP.DEPBAR.LE gsb0, 0x0 ;  /* 0x00008000000079c5 */ /* 0x000fe40000010000 */
[----:B------:R-:W-:Y:S01]  /*3890*/  STL.64 [R1], R24 ;  /* 0x0000001801007387 */ /* 0x000fe20000100a00 */
[----:B------:R-:W-:Y:S02]  /*38a0*/  IMAD.MOV.U32 R2, RZ, RZ, R150 ;  /* 0x000000ffff027224 */ /* 0x000fe400078e0096 */
[----:B01----:R-:W-:Y:S01]  /*38b0*/  IMAD.MOV.U32 R0, RZ, RZ, R151 ;  /* 0x000000ffff007224 */ /* 0x003fe200078e0097 */
[----:B------:R-:W-:Y:S01]  /*38c0*/  STL.64 [R1+0x8], R26 ;  /* 0x0000081a01007387 */ /* 0x000fe20000100a00 */
[----:B------:R-:W-:-:S02]  /*38d0*/  IMAD.MOV.U32 R4, RZ, RZ, R148 ;  /* 0x000000ffff047224 */ /* 0x000fc400078e0094 */
[----:B------:R-:W-:Y:S01]  /*38e0*/  IMAD.MOV.U32 R3, RZ, RZ, R149 ;  /* 0x000000ffff037224 */ /* 0x000fe200078e0095 */
[----:B------:R-:W-:Y:S01]  /*38f0*/  STL.64 [R1+0x10], R28 ;  /* 0x0000101c01007387 */ /* 0x000fe20000100a00 */
[----:B------:R-:W-:Y:S02]  /*3900*/  IMAD.MOV.U32 R6, RZ, RZ, R146 ;  /* 0x000000ffff067224 */ /* 0x000fe400078e0092 */
[----:B------:R-:W-:Y:S01]  /*3910*/  IMAD.MOV.U32 R5, RZ, RZ, R147 ;  /* 0x000000ffff057224 */ /* 0x000fe200078e0093 */
[----:B------:R-:W-:Y:S01]  /*3920*/  STL.64 [R1+0x18], R30 ;  /* 0x0000181e01007387 */ /* 0x000fe20000100a00 */
[----:B------:R-:W-:Y:S02]  /*3930*/  IMAD.MOV.U32 R8, RZ, RZ, R144 ;  /* 0x000000ffff087224 */ /* 0x000fe400078e0090 */
[----:B------:R-:W-:Y:S01]  /*3940*/  IMAD.MOV.U32 R7, RZ, RZ, R145 ;  /* 0x000000ffff077224 */ /* 0x000fe200078e0091 */
        /* <DEDUP_REMOVED lines=18> */
[----:B------:R0:W-:Y:S01]  /*3a70*/  STL [R1+0x50], R44 ;  /* 0x0000502c01007387 */ /* 0x0001e20000100800 */
[----:B------:R-:W-:-:S02]  /*3a80*/  IMAD.MOV.U32 R22, RZ, RZ, R130 ;  /* 0x000000ffff167224 */ /* 0x000fc400078e0082 */
[----:B------:R-:W-:Y:S01]  /*3a90*/  IMAD.MOV.U32 R21, RZ, RZ, R131 ;  /* 0x000000ffff157224 */ /* 0x000fe200078e0083 */
[----:B------:R-:W3:Y:S01]  /*3aa0*/  LDL.LU.64 R150, [R1+0x7c0] ;  /* 0x0007c00001967983 */ /* 0x000ee20000300a00 */
[----:B------:R-:W-:Y:S02]  /*3ab0*/  IMAD.MOV.U32 R212, RZ, RZ, R128 ;  /* 0x000000ffffd47224 */ /* 0x000fe400078e0080 */
[----:B------:R-:W-:Y:S01]  /*3ac0*/  IMAD.MOV.U32 R23, RZ, RZ, R129 ;  /* 0x000000ffff177224 */ /* 0x000fe200078e0081 */
[----:B------:R-:W3:Y:S01]  /*3ad0*/  LDL.LU.64 R148, [R1+0x7b8] ;  /* 0x0007b80001947983 */ /* 0x000ee20000300a00 */
[----:B------:R-:W-:Y:S02]  /*3ae0*/  IMAD.MOV.U32 R210, RZ, RZ, R126 ;  /* 0x000000ffffd27224 */ /* 0x000fe400078e007e */
[----:B------:R-:W-:Y:S01]  /*3af0*/  IMAD.MOV.U32 R211, RZ, RZ, R127 ;  /* 0x000000ffffd37224 */ /* 0x000fe200078e007f */
[----:B------:R-:W3:Y:S01]  /*3b00*/  LDL.LU.64 R146, [R1+0x7b0] ;  /* 0x0007b00001927983 */ /* 0x000ee20000300a00 */
        /* <DEDUP_REMOVED lines=120> */
[----:B------:R-:W-:-:S03]  /*4290*/  IMAD.MOV.U32 R235, RZ, RZ, R45 ;  /* 0x000000ffffeb7224 */ /* 0x000fc600078e002d */
        /* <DEDUP_REMOVED lines=10> */
[----:B0-----:R-:W3:Y:S04]  /*4340*/  LDL.LU.64 R44, [R1+0x618] ;  /* 0x00061800012c7983 */ /* 0x001ee80000300a00 */
        /* <DEDUP_REMOVED lines=10> */
[----:B------:R-:W-:Y:S01]  /*43f0*/  UIADD3 UR16, UR7, 0x402, URZ ;  /* 0x0000040207107890 */ /* 0x000fe2000fffe03f */
[----:B------:R-:W-:Y:S01]  /*4400*/  UMOV UR17, 0x40000040 ;  /* 0x4000004000117882 */ /* 0x000fe20000000000 */
[----:B---3--:R-:W-:-:S07]  /*4410*/  WARPGROUP.ARRIVE ;  /* 0x00000000000079c5 */ /* 0x008fce0000000000 */
[----:B------:R-:W-:Y:S03]  /*4420*/  QGMMA.64x256x32.F32.E5M2.E5M2 R24, gdesc[UR16], R24, gsb0 ;  /* 0x03e00000101879f3 */ /* 0x000fe60008003818 */
        /* <DEDUP_REMOVED lines=23> */
[----:B0-----:R-:W3:Y:S04]  /*45a0*/  LDL.LU R108, [R1] ;  /* 0x00000000016c7983 */ /* 0x001ee80000300800 */
[----:B------:R-:W3:Y:S04]  /*45b0*/  LDL.LU R109, [R1+0x4] ;  /* 0x00000400016d7983 */ /* 0x000ee80000300800 */
        /* <DEDUP_REMOVED lines=18> */
[----:B------:R-:W3:Y:S01]  /*46e0*/  LDL.LU R128, [R1+0x50] ;  /* 0x0000500001807983 */ /* 0x000ee20000300800 */
[----:B------:R-:W-:-:S02]  /*46f0*/  IMAD.MOV.U32 R129, RZ, RZ, R235 ;  /* 0x000000ffff817224 */ /* 0x000fc400078e00eb */
[----:B------:R-:W-:Y:S02]  /*4700*/  IMAD.MOV.U32 R130, RZ, RZ, R234 ;  /* 0x000000ffff827224 */ /* 0x000fe400078e00ea */
[----:B------:R-:W-:Y:S02]  /*4710*/  IMAD.MOV.U32 R131, RZ, RZ, R233 ;  /* 0x000000ffff837224 */ /* 0x000fe400078e00e9 */
[----:B------:R-:W-:Y:S02]  /*4720*/  IMAD.MOV.U32 R132, RZ, RZ, R232 ;  /* 0x000000ffff847224 */ /* 0x000fe400078e00e8 */
[----:B------:R-:W-:Y:S02]  /*4730*/  IMAD.MOV.U32 R133, RZ, RZ, R231 ;  /* 0x000000ffff857224 */ /* 0x000fe400078e00e7 */
[----:B------:R-:W-:Y:S02]  /*4740*/  IMAD.MOV.U32 R134, RZ, RZ, R230 ;  /* 0x000000ffff867224 */ /* 0x000fe400078e00e6 */
        /* <DEDUP_REMOVED lines=39> */
[----:B------:R-:W-:Y:S01]  /*49c0*/  IMAD.MOV.U32 R235, RZ, RZ, R0 ;  /* 0x000000ffffeb7224 */ /* 0x000fe200078e0000 */
[----:B------:R-:W-:Y:S02]  /*49d0*/  UIADD3 UR16, UR7, 0x4, URZ ;  /* 0x0000000407107890 */ /* 0x000fe4000fffe03f */
[----:B------:R-:W-:Y:S01]  /*49e0*/  UIADD3 UR18, UR8, 0x4, URZ ;  /* 0x0000000408127890 */ /* 0x000fe2000fffe03f */
[----:B------:R-:W-:Y:S01]  /*49f0*/  UMOV UR17, 0x40000040 ;  /* 0x4000004000117882 */ /* 0x000fe20000000000 */
[----:B------:R-:W-:Y:S01]  /*4a00*/  UMOV UR19, 0x40000040 ;  /* 0x4000004000137882 */ /* 0x000fe20000000000 */
[----:B---3--:R-:W-:-:S06]  /*4a10*/  WARPGROUP.ARRIVE ;  /* 0x00000000000079c5 */ /* 0x008fcc0000000000 */
[----:B------:R-:W-:Y:S03]  /*4a20*/  QGMMA.64x256x32.F32.E5M2.E5M2 R108, gdesc[UR16], R108, gsb0 ;  /* 0x03e00000106c79f3 */ /* 0x000fe6000800386c */
        /* <DEDUP_REMOVED lines=183> */
[----:B0-----:R-:W3:Y:S04]  /*55a0*/  LDL.LU.64 R108, [R1] ;  /* 0x00000000016c7983 */ /* 0x001ee80000300a00 */
        /* <DEDUP_REMOVED lines=183> */
[----:B------:R-:W-:-:S02]  /*6120*/  UMOV UR17, 0x40000040 ;  /* 0x4000004000117882 */ /* 0x000fc40000000000 */
[----:B------:R0:W-:Y:S01]  /*6130*/  STL [R1+0x2d0], RZ ;  /* 0x0002d0ff01007387 */ /* 0x0001e20000100800 */
[----:B------:R-:W-:-:S03]  /*6140*/  ULDC UR7, c[0x0][0x50c] ;  /* 0x0001430000077ab9 */ /* 0x000fc60000000800 */
        /* <DEDUP_REMOVED lines=37> */
[----:B---3--:R-:W-:-:S06]  /*63a0*/  WARPGROUP.ARRIVE ;  /* 0x00000000000079c5 */ /* 0x008fcc0000000000 */
[----:B------:R-:W-:Y:S01]  /*63b0*/  QGMMA.64x256x32.F32.E5M2.E5M2 R24, gdesc[UR16], R24, gsb0 ;  /* 0x03e00000101879f3 */ /* 0x000fe20008003818 */
[----:B------:R0:W-:Y:S04]  /*63c0*/  STL [R1+0x238], RZ ;  /* 0x000238ff01007387 */ /* 0x0001e80000100800 */
[----:B------:R0:W-:Y:S04]  /*63d0*/  STL [R1+0x234], RZ ;  /* 0x000234ff01007387 */ /* 0x0001e80000100800 */
[----:B------:R0:W-:Y:S04]  /*63e0*/  STL [R1+0x230], RZ ;  /* 0x000230ff01007387 */ /* 0x0001e80000100800 */
[----:B------:R0:W-:Y:S04]  /*63f0*/  STL [R1+0x22c], RZ ;  /* 0x00022cff01007387 */ /* 0x0001e80000100800 */
[----:B------:R0:W-:Y:S04]  /*6400*/  STL [R1+0x228], RZ ;  /* 0x000228ff01007387 */ /* 0x0001e80000100800 */
[----:B------:R0:W-:Y:S01]  /*6410*/  STL [R1+0x224], RZ ;  /* 0x000224ff01007387 */ /* 0x0001e20000100800 */
[----:B------:R-:W-:-:S03]  /*6420*/  UISETP.NE.AND UP0, UPT, UR7, 0x4, UPT ;  /* 0x000000040700788c */ /* 0x000fc6000bf05270 */
[----:B------:R0:W-:Y:S04]  /*6430*/  STL [R1+0x220], RZ ;  /* 0x000220ff01007387 */ /* 0x0001e80000100800 */
[----:B------:R0:W-:Y:S04]  /*6440*/  STL [R1+0x21c], RZ ;  /* 0x00021cff01007387 */ /* 0x0001e80000100800 */
[----:B------:R0:W-:Y:S04]  /*6450*/  STL [R1+0x218], RZ ;  /* 0x000218ff01007387 */ /* 0x0001e80000100800 */
[----:B------:R0:W-:Y:S01]  /*6460*/  STL [R1+0x214], RZ ;  /* 0x000214ff01007387 */ /* 0x0001e20000100800 */
[----:B------:R-:W-:-:S03]  /*6470*/  USEL UR7, URZ, 0x1, UP0 ;  /* 0x000000013f077887 */ /* 0x000fc60008000000 */
[----:B------:R0:W-:Y:S04]  /*6480*/  STL [R1+0x210], RZ ;  /* 0x000210ff01007387 */ /* 0x0001e80000100800 */
[----:B------:R0:W-:Y:S04]  /*6490*/  STL [R1+0x20c], RZ ;  /* 0x00020cff01007387 */ /* 0x0001e80000100800 */
[----:B------:R0:W-:Y:S04]  /*64a0*/  STL [R1+0x208], RZ ;  /* 0x000208ff01007387 */ /* 0x0001e80000100800 */
[----:B------:R0:W-:Y:S04]  /*64b0*/  STL [R1+0x204], RZ ;  /* 0x000204ff01007387 */ /* 0x0001e80000100800 */
[----:B------:R0:W-:Y:S01]  /*64c0*/  STL [R1+0x200], RZ ;  /* 0x000200ff01007387 */ /* 0x0001e20000100800 */
[----:B------:R-:W-:Y:S01]  /*64d0*/  ISETP.NE.AND P0, PT, RZ, UR7, PT ;  /* 0x00000007ff007c0c */ /* 0x000fe2000bf05270 */
[----:B------:R-:W-:Y:S01]  /*64e0*/  UMOV UR6, 0x4 ;  /* 0x0000000400067882 */ /* 0x000fe20000000000 */
[----:B------:R-:W-:Y:S01]  /*64f0*/  IMAD.MOV.U32 R0, RZ, RZ, R235 ;  /* 0x000000ffff007224 */ /* 0x000fe200078e00eb */
[----:B------:R-:W-:-:S02]  /*6500*/  CS2R R236, SRZ ;  /* 0x0000000000ec7805 */ /* 0x000fc4000001ff00 */
[----:B-1----:R-:W-:Y:S02]  /*6510*/  CS2R R234, SRZ ;  /* 0x0000000000ea7805 */ /* 0x002fe4000001ff00 */
[----:B------:R-:W-:Y:S02]  /*6520*/  CS2R R232, SRZ ;  /* 0x0000000000e87805 */ /* 0x000fe4000001ff00 */
[----:B------:R-:W-:Y:S02]  /*6530*/  CS2R R230, SRZ ;  /* 0x0000000000e67805 */ /* 0x000fe4000001ff00 */
[----:B------:R-:W-:Y:S02]  /*6540*/  CS2R R228, SRZ ;  /* 0x0000000000e47805 */ /* 0x000fe4000001ff00 */
[----:B------:R-:W-:Y:S02]  /*6550*/  CS2R R226, SRZ ;  /* 0x0000000000e27805 */ /* 0x000fe4000001ff00 */
[----:B------:R-:W-:-:S02]  /*6560*/  CS2R R224, SRZ ;  /* 0x0000000000e07805 */ /* 0x000fc4000001ff00 */
[----:B------:R-:W-:Y:S02]  /*6570*/  CS2R R222, SRZ ;  /* 0x0000000000de7805 */ /* 0x000fe4000001ff00 */
        /* <DEDUP_REMOVED lines=45> */
[----:B------:R-:W-:Y:S01]  /*6850*/  CS2R R2, SRZ ;  /* 0x0000000000027805 */ /* 0x000fe2000001ff00 */
[----:B------:R-:W-:Y:S02]  /*6860*/  WARPGROUP.DEPBAR.LE gsb0, 0x0 ;  /* 0x00008000000079c5 */ /* 0x000fe40000010000 */
[----:B0-----:R-:W-:Y:S05]  /*6870*/  @!P0 BRA `(.L_x_18) ;  /* 0x0000002000f88947 */ /* 0x001fea0003800000 */
[----:B------:R-:W3:Y:S04]  /*6880*/  LDL R2, [R1] ;  /* 0x0000000001027983 */ /* 0x000ee80000100800 */
[----:B------:R-:W4:Y:S04]  /*6890*/  LDL R3, [R1+0x4] ;  /* 0x0000040001037983 */ /* 0x000f280000100800 */
[----:B------:R-:W5:Y:S04]  /*68a0*/  LDL R4, [R1+0x8] ;  /* 0x0000080001047983 */ /* 0x000f680000100800 */
[----:B------:R-:W2:Y:S04]  /*68b0*/  LDL R5, [R1+0xc] ;  /* 0x00000c0001057983 */ /* 0x000ea80000100800 */
        /* <DEDUP_REMOVED lines=102> */
[----:B------:R0:W-:Y:S04]  /*6f20*/  STL [R1+0x4b8], R131 ;  /* 0x0004b88301007387 */ /* 0x0001e80000100800 */
[----:B0-----:R-:W2:Y:S04]  /*6f30*/  LDL R131, [R1+0x1a8] ;  /* 0x0001a80001837983 */ /* 0x001ea80000100800 */
        /* <DEDUP_REMOVED lines=39> */
[----:B0-----:R-:W2:Y:S01]  /*71b0*/  LDL R151, [R1+0x1f8] ;  /* 0x0001f80001977983 */ /* 0x001ea20000100800 */
[----:B------:R-:W-:-:S01]  /*71c0*/  FADD R0, RZ, R0 ;  /* 0x00000000ff007221 */ /* 0x000fc20000000000 */
[----:B---3--:R-:W-:Y:S01]  /*71d0*/  FADD R2, RZ, R2 ;  /* 0x00000002ff027221 */ /* 0x008fe20000000000 */
[----:B----4-:R-:W-:-:S01]  /*71e0*/  FADD R3, RZ, R3 ;  /* 0x00000003ff037221 */ /* 0x010fc20000000000 */
[----:B-----5:R-:W-:Y:S01]  /*71f0*/  FADD R4, RZ, R4 ;  /* 0x00000004ff047221 */ /* 0x020fe20000000000 */
[----:B--2---:R-:W-:-:S01]  /*7200*/  FADD R5, RZ, R5 ;  /* 0x00000005ff057221 */ /* 0x004fc20000000000 */
[----:B------:R-:W-:Y:S01]  /*7210*/  FADD R6, RZ, R6 ;  /* 0x00000006ff067221 */ /* 0x000fe20000000000 */
[----:B------:R-:W-:-:S01]  /*7220*/  FADD R7, RZ, R7 ;  /* 0x00000007ff077221 */ /* 0x000fc20000000000 */
        /* <DEDUP_REMOVED lines=14> */
[----:B------:R-:W2:Y:S01]  /*7310*/  LDL.LU R131, [R1+0x4b8] ;  /* 0x0004b80001837983 */ /* 0x000ea20000300800 */
        /* <DEDUP_REMOVED lines=13> */
[----:B------:R-:W3:Y:S01]  /*73f0*/  LDL.LU R132, [R1+0x4b4] ;  /* 0x0004b40001847983 */ /* 0x000ee20000300800 */
        /* <DEDUP_REMOVED lines=16> */
[----:B------:R0:W-:Y:S01]  /*7500*/  STL [R1+0x200], R133 ;  /* 0x0002008501007387 */ /* 0x0001e20000100800 */
        /* <DEDUP_REMOVED lines=9> */
[----:B0-----:R-:W4:Y:S01]  /*75a0*/  LDL.LU R133, [R1+0x4b0] ;  /* 0x0004b00001857983 */ /* 0x001f220000300800 */
[----:B------:R-:W-:-:S01]  /*75b0*/  FADD R184, RZ, R184 ;  /* 0x000000b8ffb87221 */ /* 0x000fc20000000000 */
[----:B------:R-:W-:Y:S01]  /*75c0*/  FADD R185, RZ, R185 ;  /* 0x000000b9ffb97221 */ /* 0x000fe20000000000 */
[----:B------:R-:W-:-:S01]  /*75d0*/  FADD R186, RZ, R186 ;  /* 0x000000baffba7221 */ /* 0x000fc20000000000 */
        /* <DEDUP_REMOVED lines=10> */
[----:B0-----:R-:W5:Y:S01]  /*7680*/  LDL.LU R134, [R1+0x4ac] ;  /* 0x0004ac0001867983 */ /* 0x001f620000300800 */
        /* <DEDUP_REMOVED lines=52> */
[----:B0-----:R-:W5:Y:S04]  /*79d0*/  LDL.LU R138, [R1+0x49c] ;  /* 0x00049c00018a7983 */ /* 0x001f680000300800 */
[----:B------:R0:W-:Y:S01]  /*79e0*/  STL [R1+0x218], R139 ;  /* 0x0002188b01007387 */ /* 0x0001e20000100800 */
[----:B------:R-:W-:-:S03]  /*79f0*/  FADD R140, RZ, R140 ;  /* 0x0000008cff8c7221 */ /* 0x000fc60000000000 */
        /* <DEDUP_REMOVED lines=34> */
[----:B------:R0:W-:Y:S04]  /*7c20*/  STL [R1+0x248], R151 ;  /* 0x0002489701007387 */ /* 0x0001e80000100800 */
[----:B0-----:R-:W5:Y:S04]  /*7c30*/  LDL.LU R151, [R1+0x468] ;  /* 0x0004680001977983 */ /* 0x001f680000300800 */
[----:B------:R0:W-:Y:S02]  /*7c40*/  STL [R1+0x24c], R0 ;  /* 0x00024c0001007387 */ /* 0x0001e40000100800 */
[----:B0-----:R-:W-:-:S05]  /*7c50*/  FADD R0, RZ, R24 ;  /* 0x00000018ff007221 */ /* 0x001fca0000000000 */
        /* <DEDUP_REMOVED lines=213> */
[----:B--2---:R-:W-:-:S05]  /*89b0*/  FADD R0, RZ, R131 ;  /* 0x00000083ff007221 */ /* 0x004fca0000000000 */
[----:B------:R3:W-:Y:S02]  /*89c0*/  STL [R1+0x3fc], R0 ;  /* 0x0003fc0001007387 */ /* 0x0007e40000100800 */
[----:B---3--:R-:W-:-:S05]  /*89d0*/  FADD R0, RZ, R132 ;  /* 0x00000084ff007221 */ /* 0x008fca0000000000 */
[----:B------:R4:W-:Y:S02]  /*89e0*/  STL [R1+0x400], R0 ;  /* 0x0004000001007387 */ /* 0x0009e40000100800 */
[----:B----4-:R-:W-:-:S05]  /*89f0*/  FADD R0, RZ, R133 ;  /* 0x00000085ff007221 */ /* 0x010fca0000000000 */
[----:B------:R5:W-:Y:S02]  /*8a00*/  STL [R1+0x404], R0 ;  /* 0x0004040001007387 */ /* 0x000be40000100800 */
[----:B-----5:R-:W-:-:S05]  /*8a10*/  FADD R0, RZ, R134 ;  /* 0x00000086ff007221 */ /* 0x020fca0000000000 */
        /* <DEDUP_REMOVED lines=34> */
[----:B------:R0:W-:Y:S01]  /*8c40*/  STL [R1+0x44c], R0 ;  /* 0x00044c0001007387 */ /* 0x0001e20000100800 */
[----:B------:R-:W-:-:S05]  /*8c50*/  UMOV UR6, URZ ;  /* 0x0000003f00067c82 */ /* 0x000fca0008000000 */
.L_x_18:
[----:B------:R-:W-:Y:S01]  /*8c60*/  UIADD3 UR23, UR5, 0x1, URZ ;  /* 0x0000000105177890 */ /* 0x000fe2000fffe03f */
[----:B------:R-:W-:-:S03]  /*8c70*/  UMOV UR8, 0x1 ;  /* 0x0000000100087882 */ /* 0x000fc60000000000 */
[----:B------:R-:W-:-:S04]  /*8c80*/  UISETP.NE.AND UP0, UPT, UR23, 0x3, UPT ;  /* 0x000000031700788c */ /* 0x000fc8000bf05270 */
[----:B------:R-:W-:Y:S02]  /*8c90*/  USEL UR24, URZ, 0x1, UP0 ;  /* 0x000000013f187887 */ /* 0x000fe40008000000 */
[----:B------:R-:W-:Y:S02]  /*8ca0*/  USEL UR23, UR23, URZ, UP0 ;  /* 0x0000003f17177287 */ /* 0x000fe40008000000 */
[----:B------:R-:W-:-:S12]  /*8cb0*/  ULOP3.LUT UR24, UR4, UR24, URZ, 0x3c, !UPT ;  /* 0x0000001804187292 */ /* 0x000fd8000f8e3c3f */
.L_x_13:
[----:B------:R-:W-:-:S04]  /*8cc0*/  UISETP.LT.AND UP0, UPT, UR10, 0x1, UPT ;  /* 0x000000010a00788c */ /* 0x000fc8000bf01270 */
[----:B------:R-:W-:-:S04]  /*8cd0*/  USEL UR16, UR10, 0x1, UP0 ;  /* 0x000000010a107887 */ /* 0x000fc80008000000 */
[----:B------:R-:W-:-:S04]  /*8ce0*/  UIADD3 UR26, UR10, -UR16, URZ ;  /* 0x800000100a1a7290 */ /* 0x000fc8000fffe03f */
[----:B------:R-:W-:-:S06]  /*8cf0*/  UISETP.GE.AND UP0, UPT, UR26, 0x1, UPT ;  /* 0x000000011a00788c */ /* 0x000fcc000bf06270 */
[----:B------:R-:W-:-:S13]  /*8d00*/  PLOP3.LUT P0, PT, PT, PT, UP0, 0x80, 0x0 ;  /* 0x000000000000781c */ /* 0x000fda0003f0f008 */
[----:B------:R-:W-:Y:S05]  /*8d10*/  @!P0 BRA `(.L_x_19) ;  /* 0x0000008800848947 */ /* 0x000fea0003800000 */
[----:B------:R-:W-:Y:S01]  /*8d20*/  UMOV UR25, UR5 ;  /* 0x0000000500197c82 */ /* 0x000fe20008000000 */
[----:B------:R-:W-:-:S05]  /*8d30*/  ULDC UR27, c[0x0][0x50c] ;  /* 0x00014300001b7ab9 */ /* 0x000fca0000000800 */
.L_x_27:
[----:B------:R-:W-:-:S06]  /*8d40*/  UISETP.NE.AND UP0, UPT, UR22, 0x3, UPT ;  /* 0x000000031600788c */ /* 0x000fcc000bf05270 */
[----:B------:R-:W-:-:S13]  /*8d50*/  PLOP3.LUT P1, PT, PT, PT, UP0, 0x80, 0x0 ;  /* 0x000000000000781c */ /* 0x000fda0003f2f008 */
[----:B-----5:R-:W-:Y:S05]  /*8d60*/  @!P1 BRA `(.L_x_20) ;  /* 0x0000000000049947 */ /* 0x020fea0003800000 */
[----:B------:R-:W-:Y:S01]  /*8d70*/  BPT.TRAP 0x1 ;  /* 0x000000040000795c */ /* 0x000fe20000300000 */
.L_x_20:
[----:B------:R-:W1:Y:S01]  /*8d80*/  S2UR UR16, SR_CgaCtaId ;  /* 0x00000000001079c3 */ /* 0x000e620000008800 */
[----:B------:R-:W-:Y:S01]  /*8d90*/  UMOV UR12, 0x400 ;  /* 0x00000400000c7882 */ /* 0x000fe20000000000 */
[----:B0-----:R-:W-:-:S05]  /*8da0*/  IMAD.U32 R0, RZ, RZ, UR24 ;  /* 0x00000018ff007e24 */ /* 0x001fca000f8e00ff */
[----:B------:R-:W-:Y:S01]  /*8db0*/  SHF.L.U32 R0, R0, 0x1f, RZ ;  /* 0x0000001f00007819 */ /* 0x000fe200000006ff */
[----:B-1----:R-:W-:-:S04]  /*8dc0*/  ULEA UR12, UR16, UR12, 0x18 ;  /* 0x0000000c100c7291 */ /* 0x002fc8000f8ec03f */
[----:B------:R-:W-:-:S09]  /*8dd0*/  ULEA UR16, UR23, UR12, 0x3 ;  /* 0x0000000c17107291 */ /* 0x000fd2000f8e183f */
[----:B------:R0:W1:Y:S01]  /*8de0*/  SYNCS.PHASECHK.TRANS64.TRYWAIT P0, [UR16], R0 ;  /* 0x00000000ff0075a7 */ /* 0x0000620008000150 */
[----:B------:R-:W-:Y:S05]  /*8df0*/  @!P1 BRA `(.L_x_21) ;  /* 0x0000000000049947 */ /* 0x000fea0003800000 */
[----:B------:R-:W-:Y:S01]  /*8e00*/  BPT.TRAP 0x1 ;  /* 0x000000040000795c */ /* 0x000fe20000300000 */
.L_x_21:
[----:B-1----:R-:W-:Y:S05]  /*8e10*/  @P0 BRA `(.L_x_22) ;  /* 0x0000000000080947 */ /* 0x002fea0003800000 */
[----:B------:R-:W1:Y:S02]  /*8e20*/  SYNCS.PHASECHK.TRANS64.TRYWAIT P0, [UR16], R0 ;  /* 0x00000000ff0075a7 */ /* 0x000e640008000150 */
[----:B-1----:R-:W-:Y:S05]  /*8e30*/  @!P0 BRA `(.L_x_23) ;  /* 0x0000020800988947 */ /* 0x002fea0003800000 */
.L_x_22:
        /* <DEDUP_REMOVED lines=64> */
[----:B-1----:R-:W3:Y:S04]  /*9240*/  LDL.LU.64 R108, [R1] ;  /* 0x00000000016c7983 */ /* 0x002ee80000300a00 */
        /* <DEDUP_REMOVED lines=64> */
[----:B------:R-:W-:Y:S01]  /*9650*/  UISETP.NE.AND UP0, UPT, UR7, URZ, UPT ;  /* 0x0000003f0700728c */ /* 0x000fe2000bf05270 */
[----:B------:R-:W-:Y:S01]  /*9660*/  STL [R1+0x8bc], R23 ;  /* 0x0008bc1701007387 */ /* 0x000fe20000100800 */
[----:B------:R-:W-:Y:S02]  /*9670*/  USHF.R.U32.HI UR16, URZ, 0x4, UR16 ;  /* 0x000000043f107899 */ /* 0x000fe40008011610 */
[----:B------:R-:W-:Y:S01]  /*9680*/  USEL UR8, UR8, URZ, !UP0 ;  /* 0x0000003f08087287 */ /* 0x000fe2000c000000 */
[----:B------:R-:W-:Y:S01]  /*9690*/  STL [R1+0x8b8], R22 ;  /* 0x0008b81601007387 */ /* 0x000fe20000100800 */
[----:B------:R-:W-:Y:S02]  /*96a0*/  ULOP3.LUT UR16, UR16, 0x3fff, URZ, 0xc0, !UPT ;  /* 0x00003fff10107892 */ /* 0x000fe4000f8ec03f */
[----:B------:R-:W-:Y:S01]  /*96b0*/  UISETP.NE.U32.AND UP0, UPT, UR8, URZ, UPT ;  /* 0x0000003f0800728c */ /* 0x000fe2000bf05070 */
[----:B------:R-:W-:Y:S01]  /*96c0*/  STL [R1+0x8b4], R21 ;  /* 0x0008b41501007387 */ /* 0x000fe20000100800 */
[----:B------:R-:W-:-:S02]  /*96d0*/  ULOP3.LUT UR7, UR11, 0x10000, URZ, 0xfc, !UPT ;  /* 0x000100000b077892 */ /* 0x000fc4000f8efc3f */
[----:B------:R-:W-:Y:S01]  /*96e0*/  ULOP3.LUT UR8, UR16, 0x10000, URZ, 0xfc, !UPT ;  /* 0x0001000010087892 */ /* 0x000fe2000f8efc3f */
[----:B------:R-:W-:Y:S01]  /*96f0*/  STL [R1+0x8b0], R20 ;  /* 0x0008b01401007387 */ /* 0x000fe20000100800 */
[----:B------:R-:W-:Y:S02]  /*9700*/  ULEA UR7, UR23, UR7, 0xb ;  /* 0x0000000717077291 */ /* 0x000fe4000f8e583f */
[----:B------:R-:W-:Y:S01]  /*9710*/  ULEA UR8, UR23, UR8, 0xb ;  /* 0x0000000817087291 */ /* 0x000fe2000f8e583f */
[----:B------:R-:W-:Y:S01]  /*9720*/  STL [R1+0x8ac], R19 ;  /* 0x0008ac1301007387 */ /* 0x000fe20000100800 */
[----:B------:R-:W-:Y:S01]  /*9730*/  UMOV UR17, 0x40000040 ;  /* 0x4000004000117882 */ /* 0x000fe20000000000 */
[----:B------:R-:W-:Y:S02]  /*9740*/  UMOV UR19, 0x40000040 ;  /* 0x4000004000137882 */ /* 0x000fe40000000000 */
[----:B------:R-:W-:Y:S01]  /*9750*/  UMOV UR16, UR7 ;  /* 0x0000000700107c82 */ /* 0x000fe20008000000 */
[----:B------:R-:W-:Y:S01]  /*9760*/  STL [R1+0x8a8], R18 ;  /* 0x0008a81201007387 */ /* 0x000fe20000100800 */
[----:B------:R-:W-:-:S03]  /*9770*/  UMOV UR18, UR8 ;  /* 0x0000000800127c82 */ /* 0x000fc60008000000 */
[----:B------:R-:W-:Y:S04]  /*9780*/  STL [R1+0x8a4], R17 ;  /* 0x0008a41101007387 */ /* 0x000fe80000100800 */
        /* <DEDUP_REMOVED lines=14> */
[----:B-----5:R-:W-:Y:S01]  /*9870*/  STL [R1+0x868], R2 ;  /* 0x0008680201007387 */ /* 0x020fe20000100800 */
[----:B---3--:R-:W-:-:S06]  /*9880*/  WARPGROUP.ARRIVE ;  /* 0x00000000000079c5 */ /* 0x008fcc0000000000 */
[----:B------:R-:W-:Y:S03]  /*9890*/  QGMMA.64x256x32.F32.E5M2.E5M2 R108, gdesc[UR16], R108, UP0, gsb0 ;  /* 0x03e00000106c79f3 */ /* 0x000fe6000b80386c */
        /* <DEDUP_REMOVED lines=65> */
[----:B-1----:R-:W3:Y:S04]  /*9cb0*/  LDL.LU.64 R234, [R1+0xcb8] ;  /* 0x000cb80001ea7983 */ /* 0x002ee80000300a00 */
[----:B------:R-:W4:Y:S04]  /*9cc0*/  LDL.LU.64 R232, [R1+0xcb0] ;  /* 0x000cb00001e87983 */ /* 0x000f280000300a00 */
[----:B------:R-:W2:Y:S04]  /*9cd0*/  LDL.LU.64 R230, [R1+0xca8] ;  /* 0x000ca80001e67983 */ /* 0x000ea80000300a00 */
        /* <DEDUP_REMOVED lines=60> */
[----:B------:R-:W2:Y:S01]  /*a0a0*/  LDL.LU.64 R108, [R1+0xac0] ;  /* 0x000ac000016c7983 */ /* 0x000ea20000300a00 */
[----:B------:R-:W-:Y:S01]  /*a0b0*/  UIADD3 UR16, UR7, 0x400, URZ ;  /* 0x0000040007107890 */ /* 0x000fe2000fffe03f */
[----:B------:R-:W-:-:S02]  /*a0c0*/  UMOV UR17, 0x40000040 ;  /* 0x4000004000117882 */ /* 0x000fc40000000000 */
[----:B---3--:R-:W-:Y:S04]  /*a0d0*/  STL.64 [R1+0xab8], R234 ;  /* 0x000ab8ea01007387 */ /* 0x008fe80000100a00 */
[----:B----4-:R-:W-:Y:S04]  /*a0e0*/  STL.64 [R1+0xab0], R232 ;  /* 0x000ab0e801007387 */ /* 0x010fe80000100a00 */
[----:B--2---:R-:W-:Y:S04]  /*a0f0*/  STL.64 [R1+0xaa8], R230 ;  /* 0x000aa8e601007387 */ /* 0x004fe80000100a00 */
        /* <DEDUP_REMOVED lines=38> */
[----:B------:R-:W-:Y:S01]  /*a360*/  STL.64 [R1+0x970], R152 ;  /* 0x0009709801007387 */ /* 0x000fe20000100a00 */
[----:B------:R-:W-:-:S06]  /*a370*/  WARPGROUP.ARRIVE ;  /* 0x00000000000079c5 */ /* 0x000fcc0000000000 */
[----:B------:R-:W-:Y:S03]  /*a380*/  QGMMA.64x256x32.F32.E5M2.E5M2 R24, gdesc[UR16], R24, UP0, gsb0 ;  /* 0x03e00000101879f3 */ /* 0x000fe6000b803818 */
        /* <DEDUP_REMOVED lines=23> */
[----:B-1----:R-:W2:Y:S04]  /*a500*/  LDL.LU.64 R108, [R1] ;  /* 0x00000000016c7983 */ /* 0x002ea80000300a00 */
        /* <DEDUP_REMOVED lines=63> */
[----:B------:R-:W-:-:S02]  /*a900*/  UIADD3 UR16, UR7, 0x2, URZ ;  /* 0x0000000207107890 */ /* 0x000fc4000fffe03f */
[----:B------:R-:W-:Y:S01]  /*a910*/  UIADD3 UR18, UR8, 0x2, URZ ;  /* 0x0000000208127890 */ /* 0x000fe2000fffe03f */
[----:B------:R-:W-:Y:S01]  /*a920*/  UMOV UR17, 0x40000040 ;  /* 0x4000004000117882 */ /* 0x000fe20000000000 */
[----:B------:R-:W-:Y:S01]  /*a930*/  UMOV UR19, 0x40000040 ;  /* 0x4000004000137882 */ /* 0x000fe20000000000 */
[----:B--2---:R-:W-:-:S06]  /*a940*/  WARPGROUP.ARRIVE ;  /* 0x00000000000079c5 */ /* 0x004fcc0000000000 */
[----:B------:R-:W-:Y:S03]  /*a950*/  QGMMA.64x256x32.F32.E5M2.E5M2 R108, gdesc[UR16], R108, gsb0 ;  /* 0x03e00000106c79f3 */ /* 0x000fe6000800386c */
[----:B------:R-:W-:Y:S02]  /*a960*/  WARPGROUP.DEPBAR.LE gsb0, 0x0 ;  /* 0x00008000000079c5 */ /* 0x000fe40000010000 */
[----:B------:R-:W-:Y:S01]  /*a970*/  STL.64 [R1], R108 ;  /* 0x0000006c01007387 */ /* 0x000fe20000100a00 */
[----:B------:R-:W-:Y:S02]  /*a980*/  IMAD.MOV.U32 R2, RZ, RZ, R234 ;  /* 0x000000ffff027224 */ /* 0x000fe400078e00ea */
[----:B0-----:R-:W-:Y:S01]  /*a990*/  IMAD.MOV.U32 R0, RZ, RZ, R235 ;  /* 0x000000ffff007224 */ /* 0x001fe200078e00eb */
        /* <DEDUP_REMOVED lines=31> */
[----:B------:R-:W-:-:S03]  /*ab90*/  IMAD.MOV.U32 R23, RZ, RZ, R213 ;  /* 0x000000ffff177224 */ /* 0x000fc600078e00d5 */
        /* <DEDUP_REMOVED lines=40> */
[----:B------:R0:W-:Y:S04]  /*ae20*/  STL [R1+0x1a0], R212 ;  /* 0x0001a0d401007387 */ /* 0x0001e80000100800 */
[----:B------:R-:W2:Y:S04]  /*ae30*/  LDL.LU.64 R234, [R1+0xab8] ;  /* 0x000ab80001ea7983 */ /* 0x000ea80000300a00 */
[----:B------:R-:W3:Y:S04]  /*ae40*/  LDL.LU.64 R232, [R1+0xab0] ;  /* 0x000ab00001e87983 */ /* 0x000ee80000300a00 */
[----:B------:R-:W4:Y:S04]  /*ae50*/  LDL.LU.64 R230, [R1+0xaa8] ;  /* 0x000aa80001e67983 */ /* 0x000f280000300a00 */
        /* <DEDUP_REMOVED lines=8> */
[----:B0-----:R-:W4:Y:S04]  /*aee0*/  LDL.LU.64 R212, [R1+0xa60] ;  /* 0x000a600001d47983 */ /* 0x001f280000300a00 */
        /* <DEDUP_REMOVED lines=51> */
[----:B------:R-:W4:Y:S01]  /*b220*/  LDL.LU.64 R108, [R1+0x8c0] ;  /* 0x0008c000016c7983 */ /* 0x000f220000300a00 */
[----:B------:R-:W-:Y:S01]  /*b230*/  UIADD3 UR16, UR7, 0x402, URZ ;  /* 0x0000040207107890 */ /* 0x000fe2000fffe03f */
[----:B------:R-:W-:-:S02]  /*b240*/  UMOV UR17, 0x40000040 ;  /* 0x4000004000117882 */ /* 0x000fc40000000000 */
[----:B--2---:R-:W-:Y:S04]  /*b250*/  STL.64 [R1+0x860], R234 ;  /* 0x000860ea01007387 */ /* 0x004fe80000100a00 */
[----:B---3--:R-:W-:Y:S04]  /*b260*/  STL.64 [R1+0x858], R232 ;  /* 0x000858e801007387 */ /* 0x008fe80000100a00 */
[----:B----4-:R-:W-:Y:S04]  /*b270*/  STL.64 [R1+0x850], R230 ;  /* 0x000850e601007387 */ /* 0x010fe80000100a00 */
        /* <DEDUP_REMOVED lines=64> */
[----:B0-----:R-:W2:Y:S04]  /*b680*/  LDL.LU R108, [R1] ;  /* 0x00000000016c7983 */ /* 0x001ea80000300800 */
[----:B------:R-:W2:Y:S04]  /*b690*/  LDL.LU R109, [R1+0x4] ;  /* 0x00000400016d7983 */ /* 0x000ea80000300800 */
        /* <DEDUP_REMOVED lines=102> */
[----:B------:R-:W2:Y:S01]  /*bd00*/  LDL.LU R212, [R1+0x1a0] ;  /* 0x0001a00001d47983 */ /* 0x000ea20000300800 */
        /* <DEDUP_REMOVED lines=22> */
[----:B------:R-:W-:Y:S01]  /*be70*/  IMAD.MOV.U32 R235, RZ, RZ, R0 ;  /* 0x000000ffffeb7224 */ /* 0x000fe200078e0000 */
[----:B------:R-:W-:Y:S01]  /*be80*/  UIADD3 UR16, UR7, 0x4, URZ ;  /* 0x0000000407107890 */ /* 0x000fe2000fffe03f */
[----:B------:R0:W5:Y:S01]  /*be90*/  LDL.LU R23, [R1+0x8bc] ;  /* 0x0008bc0001177983 */ /* 0x0001620000300800 */
[----:B------:R-:W-:Y:S01]  /*bea0*/  UIADD3 UR18, UR8, 0x4, URZ ;  /* 0x0000000408127890 */ /* 0x000fe2000fffe03f */
[----:B------:R-:W-:Y:S01]  /*beb0*/  UMOV UR17, 0x40000040 ;  /* 0x4000004000117882 */ /* 0x000fe20000000000 */
[----:B------:R-:W-:Y:S01]  /*bec0*/  UMOV UR19, 0x40000040 ;  /* 0x4000004000137882 */ /* 0x000fe20000000000 */
[----:B------:R0:W5:Y:S04]  /*bed0*/  LDL.LU R22, [R1+0x8b8] ;  /* 0x0008b80001167983 */ /* 0x0001680000300800 */
        /* <DEDUP_REMOVED lines=19> */
[----:B------:R0:W5:Y:S01]  /*c010*/  LDL.LU R2, [R1+0x868] ;  /* 0x0008680001027983 */ /* 0x0001620000300800 */
[----:B--2---:R-:W-:-:S06]  /*c020*/  WARPGROUP.ARRIVE ;  /* 0x00000000000079c5 */ /* 0x004fcc0000000000 */
        /* <DEDUP_REMOVED lines=66> */
[----:B-1----:R-:W2:Y:S04]  /*c450*/  LDL.LU.64 R234, [R1+0x860] ;  /* 0x0008600001ea7983 */ /* 0x002ea80000300a00 */
        /* <DEDUP_REMOVED lines=268> */
[----:B-1----:R0:W5:Y:S04]  /*d520*/  LDL.LU.64 R234, [R1+0x660] ;  /* 0x0006600001ea7983 */ /* 0x0021680000300a00 */
[----:B------:R0:W5:Y:S04]  /*d530*/  LDL.LU.64 R232, [R1+0x658] ;  /* 0x0006580001e87983 */ /* 0x0001680000300a00 */
        /* <DEDUP_REMOVED lines=63> */
[----:B------:R-:W-:Y:S01]  /*d930*/  UMOV UR17, 0x40000040 ;  /* 0x4000004000117882 */ /* 0x000fe20000000000 */
[----:B------:R-:W-:-:S04]  /*d940*/  UIADD3 UR6, UR6, 0x4, URZ ;  /* 0x0000000406067890 */ /* 0x000fc8000fffe03f */
[----:B------:R-:W-:-:S04]  /*d950*/  UISETP.NE.AND UP0, UPT, UR6, UR27, UPT ;  /* 0x0000001b0600728c */ /* 0x000fc8000bf05270 */
[----:B------:R-:W-:-:S06]  /*d960*/  USEL UR7, URZ, 0x1, UP0 ;  /* 0x000000013f077887 */ /* 0x000fcc0008000000 */
[----:B------:R-:W-:Y:S01]  /*d970*/  ISETP.NE.AND P0, PT, RZ, UR7, PT ;  /* 0x00000007ff007c0c */ /* 0x000fe2000bf05270 */
[----:B--2---:R-:W-:-:S06]  /*d980*/  WARPGROUP.ARRIVE ;  /* 0x00000000000079c5 */ /* 0x004fcc0000000000 */
[----:B------:R-:W-:Y:S03]  /*d990*/  QGMMA.64x256x32.F32.E5M2.E5M2 R24, gdesc[UR16], R24, gsb0 ;  /* 0x03e00000101879f3 */ /* 0x000fe60008003818 */
[----:B------:R-:W-:-:S03]  /*d9a0*/  WARPGROUP.DEPBAR.LE gsb0, 0x0 ;  /* 0x00008000000079c5 */ /* 0x000fc60000010000 */
[----:B0-----:R-:W-:Y:S05]  /*d9b0*/  @!P0 BRA `(.L_x_24) ;  /* 0x0000003800fc8947 */ /* 0x001fea0003800000 */
[----:B-----5:R0:W-:Y:S04]  /*d9c0*/  STL [R1+0x690], R225 ;  /* 0x000690e101007387 */ /* 0x0201e80000100800 */
[----:B------:R1:W-:Y:S01]  /*d9d0*/  STL [R1+0x68c], R226 ;  /* 0x00068ce201007387 */ /* 0x0003e20000100800 */
[----:B0-----:R-:W-:-:S03]  /*d9e0*/  IMAD.MOV.U32 R225, RZ, RZ, R0 ;  /* 0x000000ffffe17224 */ /* 0x001fc600078e0000 */
[----:B-1----:R-:W2:Y:S04]  /*d9f0*/  LDL R226, [R1+0x4] ;  /* 0x0000040001e27983 */ /* 0x002ea80000100800 */
[----:B------:R0:W-:Y:S04]  /*da00*/  STL [R1+0x688], R227 ;  /* 0x000688e301007387 */ /* 0x0001e80000100800 */
[----:B0-----:R-:W3:Y:S04]  /*da10*/  LDL R227, [R1+0x8] ;  /* 0x0000080001e37983 */ /* 0x001ee80000100800 */
[----:B------:R0:W-:Y:S04]  /*da20*/  STL [R1+0x684], R228 ;  /* 0x000684e401007387 */ /* 0x0001e80000100800 */
[----:B0-----:R-:W4:Y:S04]  /*da30*/  LDL R228, [R1+0xc] ;  /* 0x00000c0001e47983 */ /* 0x001f280000100800 */
        /* <DEDUP_REMOVED lines=211> */
[----:B0-----:R-:W4:Y:S04]  /*e770*/  LDL.LU R122, [R1+0x200] ;  /* 0x00020000017a7983 */ /* 0x001f280000300800 */
        /* <DEDUP_REMOVED lines=10> */
[----:B------:R-:W4:Y:S04]  /*e820*/  LDL.LU R0, [R1+0x22c] ;  /* 0x00022c0001007983 */ /* 0x000f280000300800 */
        /* <DEDUP_REMOVED lines=37> */
[----:B0-----:R-:W4:Y:S04]  /*ea80*/  LDL.LU R146, [R1+0x210] ;  /* 0x0002100001927983 */ /* 0x001f280000300800 */
[----:B------:R0:W-:Y:S01]  /*ea90*/  STL [R1+0x478], R147 ;  /* 0x0004789301007387 */ /* 0x0001e20000100800 */
[----:B------:R-:W-:-:S03]  /*eaa0*/  FADD R2, R225, R2 ;  /* 0x00000002e1027221 */ /* 0x000fc60000000000 */
[----:B0-----:R-:W4:Y:S04]  /*eab0*/  LDL R147, [R1+0x1f8] ;  /* 0x0001f80001937983 */ /* 0x001f280000100800 */
[----:B------:R0:W-:Y:S01]  /*eac0*/  STL [R1+0x474], R148 ;  /* 0x0004749401007387 */ /* 0x0001e20000100800 */
[----:B--2---:R-:W-:-:S01]  /*ead0*/  FADD R3, R226, R3 ;  /* 0x00000003e2037221 */ /* 0x004fc20000000000 */
[----:B---3--:R-:W-:Y:S02]  /*eae0*/  FADD R4, R227, R4 ;  /* 0x00000004e3047221 */ /* 0x008fe40000000000 */
[----:B0-----:R-:W2:Y:S04]  /*eaf0*/  LDL R148, [R1+0x1c0] ;  /* 0x0001c00001947983 */ /* 0x001ea80000100800 */
[----:B------:R0:W-:Y:S01]  /*eb00*/  STL [R1+0x470], R149 ;  /* 0x0004709501007387 */ /* 0x0001e20000100800 */
[----:B----4-:R-:W-:-:S01]  /*eb10*/  FADD R5, R228, R5 ;  /* 0x00000005e4057221 */ /* 0x010fc20000000000 */
[----:B------:R-:W-:-:S02]  /*eb20*/  FADD R6, R229, R6 ;  /* 0x00000006e5067221 */ /* 0x000fc40000000000 */
[----:B0-----:R-:W3:Y:S04]  /*eb30*/  LDL R149, [R1+0x1f4] ;  /* 0x0001f40001957983 */ /* 0x001ee80000100800 */
[----:B------:R0:W-:Y:S01]  /*eb40*/  STL [R1+0x46c], R150 ;  /* 0x00046c9601007387 */ /* 0x0001e20000100800 */
[----:B------:R-:W-:-:S01]  /*eb50*/  FADD R7, R230, R7 ;  /* 0x00000007e6077221 */ /* 0x000fc20000000000 */
[----:B------:R-:W-:Y:S02]  /*eb60*/  FADD R8, R231, R8 ;  /* 0x00000008e7087221 */ /* 0x000fe40000000000 */
[----:B0-----:R-:W4:Y:S04]  /*eb70*/  LDL.LU R150, [R1+0x20c] ;  /* 0x00020c0001967983 */ /* 0x001f280000300800 */
[----:B------:R0:W-:Y:S01]  /*eb80*/  STL [R1+0x468], R151 ;  /* 0x0004689701007387 */ /* 0x0001e20000100800 */
[----:B------:R-:W-:-:S01]  /*eb90*/  FADD R9, R232, R9 ;  /* 0x00000009e8097221 */ /* 0x000fc20000000000 */
[----:B------:R-:W-:-:S02]  /*eba0*/  FADD R10, R233, R10 ;  /* 0x0000000ae90a7221 */ /* 0x000fc40000000000 */
[----:B0-----:R-:W3:Y:S04]  /*ebb0*/  LDL R151, [R1+0x1f0] ;  /* 0x0001f00001977983 */ /* 0x001ee80000100800 */
[----:B------:R-:W2:Y:S04]  /*ebc0*/  LDL.LU R225, [R1+0x690] ;  /* 0x0006900001e17983 */ /* 0x000ea80000300800 */
[----:B------:R-:W4:Y:S04]  /*ebd0*/  LDL.LU R226, [R1+0x68c] ;  /* 0x00068c0001e27983 */ /* 0x000f280000300800 */
[----:B------:R-:W3:Y:S04]  /*ebe0*/  LDL.LU R227, [R1+0x688] ;  /* 0x0006880001e37983 */ /* 0x000ee80000300800 */
[----:B------:R-:W3:Y:S04]  /*ebf0*/  LDL.LU R228, [R1+0x684] ;  /* 0x0006840001e47983 */ /* 0x000ee80000300800 */
[----:B------:R-:W3:Y:S01]  /*ec00*/  LDL.LU R229, [R1+0x680] ;  /* 0x0006800001e57983 */ /* 0x000ee20000300800 */
[----:B------:R-:W-:-:S03]  /*ec10*/  FADD R11, R234, R11 ;  /* 0x0000000bea0b7221 */ /* 0x000fc60000000000 */
[----:B------:R-:W3:Y:S01]  /*ec20*/  LDL.LU R230, [R1+0x67c] ;  /* 0x00067c0001e67983 */ /* 0x000ee20000300800 */
[----:B------:R-:W-:-:S03]  /*ec30*/  FADD R12, R235, R12 ;  /* 0x0000000ceb0c7221 */ /* 0x000fc60000000000 */
[----:B------:R-:W3:Y:S04]  /*ec40*/  LDL.LU R231, [R1+0x678] ;  /* 0x0006780001e77983 */ /* 0x000ee80000300800 */
[----:B------:R-:W3:Y:S04]  /*ec50*/  LDL.LU R232, [R1+0x674] ;  /* 0x0006740001e87983 */ /* 0x000ee80000300800 */
[----:B------:R-:W3:Y:S04]  /*ec60*/  LDL.LU R233, [R1+0x670] ;  /* 0x0006700001e97983 */ /* 0x000ee80000300800 */
[----:B------:R-:W3:Y:S04]  /*ec70*/  LDL.LU R234, [R1+0x66c] ;  /* 0x00066c0001ea7983 */ /* 0x000ee80000300800 */
[----:B------:R-:W3:Y:S01]  /*ec80*/  LDL.LU R235, [R1+0x668] ;  /* 0x0006680001eb7983 */ /* 0x000ee20000300800 */
[----:B------:R-:W-:-:S01]  /*ec90*/  FADD R13, R24, R13 ;  /* 0x0000000d180d7221 */ /* 0x000fc20000000000 */
[----:B------:R-:W-:Y:S01]  /*eca0*/  FADD R14, R25, R14 ;  /* 0x0000000e190e7221 */ /* 0x000fe20000000000 */
[----:B------:R-:W-:-:S01]  /*ecb0*/  FADD R15, R26, R15 ;  /* 0x0000000f1a0f7221 */ /* 0x000fc20000000000 */
[----:B------:R-:W3:Y:S01]  /*ecc0*/  LDL.LU R24, [R1+0x664] ;  /* 0x0006640001187983 */ /* 0x000ee20000300800 */
[----:B------:R-:W-:-:S01]  /*ecd0*/  FADD R16, R27, R16 ;  /* 0x000000101b107221 */ /* 0x000fc20000000000 */
[----:B------:R-:W-:-:S02]  /*ece0*/  FADD R17, R28, R17 ;  /* 0x000000111c117221 */ /* 0x000fc40000000000 */
[----:B------:R-:W3:Y:S01]  /*ecf0*/  LDL.LU R25, [R1+0x660] ;  /* 0x0006600001197983 */ /* 0x000ee20000300800 */
[----:B------:R-:W-:-:S03]  /*ed00*/  FADD R18, R29, R18 ;  /* 0x000000121d127221 */ /* 0x000fc60000000000 */
        /* <DEDUP_REMOVED lines=157> */
[----:B--2---:R-:W-:-:S03]  /*f6e0*/  FADD R225, R108, R225 ;  /* 0x000000e16ce17221 */ /* 0x004fc60000000000 */
[----:B------:R-:W2:Y:S01]  /*f6f0*/  LDL.LU R105, [R1+0x520] ;  /* 0x0005200001697983 */ /* 0x000ea20000300800 */
[----:B----4-:R-:W-:-:S03]  /*f700*/  FADD R226, R109, R226 ;  /* 0x000000e26de27221 */ /* 0x010fc60000000000 */
[----:B------:R-:W4:Y:S01]  /*f710*/  LDL.LU R106, [R1+0x51c] ;  /* 0x00051c00016a7983 */ /* 0x000f220000300800 */
[----:B---3--:R-:W-:-:S03]  /*f720*/  FADD R227, R110, R227 ;  /* 0x000000e36ee37221 */ /* 0x008fc60000000000 */
        /* <DEDUP_REMOVED lines=15> */
[----:B------:R-:W-:-:S01]  /*f820*/  FADD R235, R118, R235 ;  /* 0x000000eb76eb7221 */ /* 0x000fc20000000000 */
[----:B------:R-:W-:Y:S02]  /*f830*/  FADD R122, R121, R122 ;  /* 0x0000007a797a7221 */ /* 0x000fe40000000000 */
[----:B------:R-:W3:Y:S01]  /*f840*/  LDL.LU R115, [R1+0x4f8] ;  /* 0x0004f80001737983 */ /* 0x000ee20000300800 */
[----:B------:R-:W-:-:S03]  /*f850*/  FADD R236, R119, R236 ;  /* 0x000000ec77ec7221 */ /* 0x000fc60000000000 */
[----:B------:R-:W3:Y:S01]  /*f860*/  LDL.LU R116, [R1+0x4f4] ;  /* 0x0004f40001747983 */ /* 0x000ee20000300800 */
[----:B------:R-:W-:-:S03]  /*f870*/  FADD R237, R120, R237 ;  /* 0x000000ed78ed7221 */ /* 0x000fc60000000000 */
[----:B------:R-:W3:Y:S01]  /*f880*/  LDL.LU R117, [R1+0x4f0] ;  /* 0x0004f00001757983 */ /* 0x000ee20000300800 */
[----:B------:R-:W-:-:S03]  /*f890*/  FADD R124, R123, R124 ;  /* 0x0000007c7b7c7221 */ /* 0x000fc60000000000 */
[----:B------:R-:W3:Y:S04]  /*f8a0*/  LDL.LU R118, [R1+0x4ec] ;  /* 0x0004ec0001767983 */ /* 0x000ee80000300800 */
[----:B------:R-:W3:Y:S01]  /*f8b0*/  LDL.LU R119, [R1+0x4e8] ;  /* 0x0004e80001777983 */ /* 0x000ee20000300800 */
[----:B------:R-:W-:-:S03]  /*f8c0*/  FADD R126, R125, R126 ;  /* 0x0000007e7d7e7221 */ /* 0x000fc60000000000 */
[----:B------:R-:W3:Y:S04]  /*f8d0*/  LDL.LU R120, [R1+0x4e4] ;  /* 0x0004e40001787983 */ /* 0x000ee80000300800 */
[----:B------:R-:W3:Y:S04]  /*f8e0*/  LDL.LU R121, [R1+0x4e0] ;  /* 0x0004e00001797983 */ /* 0x000ee80000300800 */
[----:B------:R0:W-:Y:S01]  /*f8f0*/  STL [R1+0x200], R122 ;  /* 0x0002007a01007387 */ /* 0x0001e20000100800 */
[----:B------:R-:W-:-:S01]  /*f900*/  FADD R150, R127, R150 ;  /* 0x000000967f967221 */ /* 0x000fc20000000000 */
[----:B------:R-:W-:Y:S01]  /*f910*/  FADD R146, R148, R146 ;  /* 0x0000009294927221 */ /* 0x000fe20000000000 */
[----:B------:R-:W-:-:S01]  /*f920*/  FADD R143, R144, R143 ;  /* 0x0000008f908f7221 */ /* 0x000fc20000000000 */
[----:B------:R-:W-:Y:S01]  /*f930*/  FADD R141, R142, R141 ;  /* 0x0000008d8e8d7221 */ /* 0x000fe20000000000 */
[----:B0-----:R-:W3:Y:S04]  /*f940*/  LDL.LU R122, [R1+0x4dc] ;  /* 0x0004dc00017a7983 */ /* 0x001ee80000300800 */
[----:B------:R-:W3:Y:S04]  /*f950*/  LDL.LU R123, [R1+0x4d8] ;  /* 0x0004d800017b7983 */ /* 0x000ee80000300800 */
[----:B------:R0:W-:Y:S01]  /*f960*/  STL [R1+0x204], R124 ;  /* 0x0002047c01007387 */ /* 0x0001e20000100800 */
[----:B------:R-:W-:-:S01]  /*f970*/  FADD R139, R140, R139 ;  /* 0x0000008b8c8b7221 */ /* 0x000fc20000000000 */
[----:B------:R-:W-:Y:S01]  /*f980*/  FADD R137, R138, R137 ;  /* 0x000000898a897221 */ /* 0x000fe20000000000 */
[----:B------:R-:W-:-:S01]  /*f990*/  FADD R135, R136, R135 ;  /* 0x0000008788877221 */ /* 0x000fc20000000000 */
[----:B0-----:R-:W3:Y:S04]  /*f9a0*/  LDL.LU R124, [R1+0x4d4] ;  /* 0x0004d400017c7983 */ /* 0x001ee80000300800 */
[----:B------:R-:W3:Y:S04]  /*f9b0*/  LDL.LU R125, [R1+0x4d0] ;  /* 0x0004d000017d7983 */ /* 0x000ee80000300800 */
[----:B------:R0:W-:Y:S01]  /*f9c0*/  STL [R1+0x208], R126 ;  /* 0x0002087e01007387 */ /* 0x0001e20000100800 */
[----:B------:R-:W-:-:S01]  /*f9d0*/  FADD R131, R133, R131 ;  /* 0x0000008385837221 */ /* 0x000fc20000000000 */
[----:B------:R-:W-:-:S02]  /*f9e0*/  FADD R0, R129, R0 ;  /* 0x0000000081007221 */ /* 0x000fc40000000000 */
[----:B0-----:R-:W3:Y:S04]  /*f9f0*/  LDL.LU R126, [R1+0x4cc] ;  /* 0x0004cc00017e7983 */ /* 0x001ee80000300800 */
[----:B------:R-:W3:Y:S04]  /*fa00*/  LDL.LU R127, [R1+0x4c8] ;  /* 0x0004c800017f7983 */ /* 0x000ee80000300800 */
[----:B------:R-:W-:Y:S04]  /*fa10*/  STL [R1+0x20c], R150 ;  /* 0x00020c9601007387 */ /* 0x000fe80000100800 */
[----:B------:R-:W-:Y:S04]  /*fa20*/  STL [R1+0x210], R146 ;  /* 0x0002109201007387 */ /* 0x000fe80000100800 */
[----:B------:R-:W-:Y:S04]  /*fa30*/  STL [R1+0x214], R143 ;  /* 0x0002148f01007387 */ /* 0x000fe80000100800 */
[----:B------:R-:W-:Y:S04]  /*fa40*/  STL [R1+0x218], R141 ;  /* 0x0002188d01007387 */ /* 0x000fe80000100800 */
[----:B------:R-:W-:Y:S04]  /*fa50*/  STL [R1+0x21c], R139 ;  /* 0x00021c8b01007387 */ /* 0x000fe80000100800 */
[----:B------:R-:W-:Y:S04]  /*fa60*/  STL [R1+0x220], R137 ;  /* 0x0002208901007387 */ /* 0x000fe80000100800 */
[----:B------:R-:W2:Y:S04]  /*fa70*/  LDL.LU R129, [R1+0x230] ;  /* 0x0002300001817983 */ /* 0x000ea80000300800 */
[----:B------:R-:W-:Y:S04]  /*fa80*/  STL [R1+0x224], R135 ;  /* 0x0002248701007387 */ /* 0x000fe80000100800 */
[----:B------:R0:W-:Y:S04]  /*fa90*/  STL [R1+0x228], R131 ;  /* 0x0002288301007387 */ /* 0x0001e80000100800 */
[----:B0-----:R-:W4:Y:S04]  /*faa0*/  LDL.LU R131, [R1+0x234] ;  /* 0x0002340001837983 */ /* 0x001f280000300800 */
[----:B------:R-:W3:Y:S04]  /*fab0*/  LDL.LU R133, [R1+0x238] ;  /* 0x0002380001857983 */ /* 0x000ee80000300800 */
[----:B------:R0:W-:Y:S04]  /*fac0*/  STL [R1+0x22c], R0 ;  /* 0x00022c0001007387 */ /* 0x0001e80000100800 */
        /* <DEDUP_REMOVED lines=13> */
[----:B0-----:R-:W3:Y:S01]  /*fba0*/  LDL.LU R0, [R1+0x270] ;  /* 0x0002700001007983 */ /* 0x001ee20000300800 */
[----:B--2---:R-:W-:-:S03]  /*fbb0*/  FADD R129, R128, R129 ;  /* 0x0000008180817221 */ /* 0x004fc60000000000 */
[----:B------:R-:W2:Y:S04]  /*fbc0*/  LDL.LU R128, [R1+0x4c4] ;  /* 0x0004c40001807983 */ /* 0x000ea80000300800 */
[----:B------:R0:W-:Y:S04]  /*fbd0*/  STL [R1+0x230], R129 ;  /* 0x0002308101007387 */ /* 0x0001e80000100800 */
[----:B0-----:R-:W2:Y:S01]  /*fbe0*/  LDL.LU R129, [R1+0x4c0] ;  /* 0x0004c00001817983 */ /* 0x001ea20000300800 */
[----:B----4-:R-:W-:-:S03]  /*fbf0*/  FADD R131, R130, R131 ;  /* 0x0000008382837221 */ /* 0x010fc60000000000 */
[----:B------:R-:W4:Y:S01]  /*fc00*/  LDL.LU R130, [R1+0x4bc] ;  /* 0x0004bc0001827983 */ /* 0x000f220000300800 */
[----:B---3--:R-:W-:-:S03]  /*fc10*/  FADD R133, R132, R133 ;  /* 0x0000008584857221 */ /* 0x008fc60000000000 */
[----:B------:R0:W-:Y:S01]  /*fc20*/  STL [R1+0x234], R131 ;  /* 0x0002348301007387 */ /* 0x0001e20000100800 */
[----:B------:R-:W-:-:S03]  /*fc30*/  FADD R135, R134, R135 ;  /* 0x0000008786877221 */ /* 0x000fc60000000000 */
[----:B0-----:R-:W3:Y:S01]  /*fc40*/  LDL.LU R131, [R1+0x4b8] ;  /* 0x0004b80001837983 */ /* 0x001ee20000300800 */
[----:B------:R-:W-:-:S03]  /*fc50*/  FADD R150, R151, R150 ;  /* 0x0000009697967221 */ /* 0x000fc60000000000 */
[----:B------:R-:W3:Y:S01]  /*fc60*/  LDL.LU R132, [R1+0x4b4] ;  /* 0x0004b40001847983 */ /* 0x000ee20000300800 */
[----:B------:R-:W-:-:S03]  /*fc70*/  FADD R148, R149, R148 ;  /* 0x0000009495947221 */ /* 0x000fc60000000000 */
[----:B------:R0:W-:Y:S01]  /*fc80*/  STL [R1+0x238], R133 ;  /* 0x0002388501007387 */ /* 0x0001e20000100800 */
[----:B------:R-:W-:-:S01]  /*fc90*/  FADD R146, R147, R146 ;  /* 0x0000009293927221 */ /* 0x000fc20000000000 */
[----:B------:R-:W-:Y:S02]  /*fca0*/  FADD R144, R145, R144 ;  /* 0x0000009091907221 */ /* 0x000fe40000000000 */
[----:B0-----:R-:W3:Y:S01]  /*fcb0*/  LDL.LU R133, [R1+0x4b0] ;  /* 0x0004b00001857983 */ /* 0x001ee20000300800 */
[----:B------:R-:W-:-:S03]  /*fcc0*/  FADD R143, R24, R143 ;  /* 0x0000008f188f7221 */ /* 0x000fc60000000000 */
[----:B------:R-:W3:Y:S01]  /*fcd0*/  LDL.LU R134, [R1+0x4ac] ;  /* 0x0004ac0001867983 */ /* 0x000ee20000300800 */
[----:B------:R-:W-:-:S03]  /*fce0*/  FADD R142, R25, R142 ;  /* 0x0000008e198e7221 */ /* 0x000fc60000000000 */
[----:B------:R0:W-:Y:S01]  /*fcf0*/  STL [R1+0x23c], R135 ;  /* 0x00023c8701007387 */ /* 0x0001e20000100800 */
[----:B------:R-:W-:-:S01]  /*fd00*/  FADD R141, R26, R141 ;  /* 0x0000008d1a8d7221 */ /* 0x000fc20000000000 */
[----:B------:R-:W-:Y:S01]  /*fd10*/  FADD R140, R27, R140 ;  /* 0x0000008c1b8c7221 */ /* 0x000fe20000000000 */
[----:B------:R-:W-:-:S01]  /*fd20*/  FADD R139, R28, R139 ;  /* 0x0000008b1c8b7221 */ /* 0x000fc20000000000 */
[----:B0-----:R-:W3:Y:S01]  /*fd30*/  LDL.LU R135, [R1+0x4a8] ;  /* 0x0004a80001877983 */ /* 0x001ee20000300800 */
[----:B------:R-:W-:-:S03]  /*fd40*/  FADD R138, R29, R138 ;  /* 0x0000008a1d8a7221 */ /* 0x000fc60000000000 */
[----:B------:R0:W-:Y:S01]  /*fd50*/  STL [R1+0x240], R150 ;  /* 0x0002409601007387 */ /* 0x0001e20000100800 */
[----:B------:R-:W-:-:S03]  /*fd60*/  FADD R137, R30, R137 ;  /* 0x000000891e897221 */ /* 0x000fc60000000000 */
[----:B------:R1:W-:Y:S01]  /*fd70*/  STL [R1+0x244], R148 ;  /* 0x0002449401007387 */ /* 0x0003e20000100800 */
[----:B------:R-:W-:-:S03]  /*fd80*/  FADD R136, R31, R136 ;  /* 0x000000881f887221 */ /* 0x000fc60000000000 */
[----:B------:R1:W-:Y:S01]  /*fd90*/  STL [R1+0x248], R146 ;  /* 0x0002489201007387 */ /* 0x0003e20000100800 */
[----:B------:R-:W-:-:S03]  /*fda0*/  FADD R0, R32, R0 ;  /* 0x0000000020007221 */ /* 0x000fc60000000000 */
[----:B------:R1:W-:Y:S04]  /*fdb0*/  STL [R1+0x24c], R144 ;  /* 0x00024c9001007387 */ /* 0x0003e80000100800 */
[----:B------:R1:W-:Y:S04]  /*fdc0*/  STL [R1+0x250], R143 ;  /* 0x0002508f01007387 */ /* 0x0003e80000100800 */
[----:B------:R1:W-:Y:S04]  /*fdd0*/  STL [R1+0x254], R142 ;  /* 0x0002548e01007387 */ /* 0x0003e80000100800 */
[----:B------:R1:W-:Y:S04]  /*fde0*/  STL [R1+0x258], R141 ;  /* 0x0002588d01007387 */ /* 0x0003e80000100800 */
[----:B------:R1:W-:Y:S04]  /*fdf0*/  STL [R1+0x25c], R140 ;  /* 0x00025c8c01007387 */ /* 0x0003e80000100800 */
[----:B------:R1:W-:Y:S04]  /*fe00*/  STL [R1+0x260], R139 ;  /* 0x0002608b01007387 */ /* 0x0003e80000100800 */
[----:B------:R1:W-:Y:S04]  /*fe10*/  STL [R1+0x264], R138 ;  /* 0x0002648a01007387 */ /* 0x0003e80000100800 */
[----:B------:R-:W2:Y:S04]  /*fe20*/  LDL.LU R151, [R1+0x274] ;  /* 0x0002740001977983 */ /* 0x000ea80000300800 */
[----:B------:R1:W-:Y:S04]  /*fe30*/  STL [R1+0x268], R137 ;  /* 0x0002688901007387 */ /* 0x0003e80000100800 */
[----:B0-----:R-:W4:Y:S04]  /*fe40*/  LDL.LU R150, [R1+0x278] ;  /* 0x0002780001967983 */ /* 0x001f280000300800 */
[----:B------:R0:W-:Y:S04]  /*fe50*/  STL [R1+0x26c], R136 ;  /* 0x00026c8801007387 */ /* 0x0001e80000100800 */
[----:B------:R-:W3:Y:S04]  /*fe60*/  LDL.LU R149, [R1+0x27c] ;  /* 0x00027c0001957983 */ /* 0x000ee80000300800 */
[----:B------:R0:W-:Y:S04]  /*fe70*/  STL [R1+0x270], R0 ;  /* 0x0002700001007387 */ /* 0x0001e80000100800 */
[----:B-1----:R-:W3:Y:S04]  /*fe80*/  LDL.LU R148, [R1+0x280] ;  /* 0x0002800001947983 */ /* 0x002ee80000300800 */
        /* <DEDUP_REMOVED lines=11> */
[----:B0-----:R-:W3:Y:S04]  /*ff40*/  LDL.LU R136, [R1+0x2b0] ;  /* 0x0002b00001887983 */ /* 0x001ee80000300800 */
[----:B------:R-:W3:Y:S01]  /*ff50*/  LDL.LU R0, [R1+0x2b4] ;  /* 0x0002b40001007983 */ /* 0x000ee20000300800 */
[----:B--2---:R-:W-:-:S05]  /*ff60*/  FADD R151, R33, R151 ;  /* 0x0000009721977221 */ /* 0x004fca0000000000 */
[----:B------:R0:W-:Y:S01]  /*ff70*/  STL [R1+0x274], R151 ;  /* 0x0002749701007387 */ /* 0x0001e20000100800 */
[----:B----4-:R-:W-:-:S05]  /*ff80*/  FADD R150, R34, R150 ;  /* 0x0000009622967221 */ /* 0x010fca0000000000 */
[----:B------:R1:W-:Y:S01]  /*ff90*/  STL [R1+0x278], R150 ;  /* 0x0002789601007387 */ /* 0x0003e20000100800 */
[----:B---3--:R-:W-:-:S05]  /*ffa0*/  FADD R149, R35, R149 ;  /* 0x0000009523957221 */ /* 0x008fca0000000000 */
[----:B------:R2:W-:Y:S01]  /*ffb0*/  STL [R1+0x27c], R149 ;  /* 0x00027c9501007387 */ /* 0x0005e20000100800 */
[----:B------:R-:W-:-:S01]  /*ffc0*/  FADD R148, R36, R148 ;  /* 0x0000009424947221 */ /* 0x000fc20000000000 */
[----:B------:R-:W-:-:S04]  /*ffd0*/  FADD R147, R37, R147 ;  /* 0x0000009325937221 */ /* 0x000fc80000000000 */
[----:B------:R3:W-:Y:S01]  /*ffe0*/  STL [R1+0x280], R148 ;  /* 0x0002809401007387 */ /* 0x0007e20000100800 */
[----:B------:R-:W-:-:S03]  /*fff0*/  FADD R146, R38, R146 ;  /* 0x0000009226927221 */ /* 0x000fc60000000000 */
        /* <DEDUP_REMOVED lines=20> */
[----:B0-----:R-:W4:Y:S01]  /*10140*/  LDL.LU R151, [R1+0x2b8] ;  /* 0x0002b80001977983 */ /* 0x001f220000300800 */
[----:B------:R-:W-:-:S03]  /*10150*/  FADD R0, R49, R0 ;  /* 0x0000000031007221 */ /* 0x000fc60000000000 */
[----:B------:R0:W-:Y:S04]  /*10160*/  STL [R1+0x2ac], R137 ;  /* 0x0002ac8901007387 */ /* 0x0001e80000100800 */
[----:B-1----:R-:W4:Y:S04]  /*10170*/  LDL.LU R150, [R1+0x2bc] ;  /* 0x0002bc0001967983 */ /* 0x002f280000300800 */
[----:B------:R1:W-:Y:S04]  /*10180*/  STL [R1+0x2b0], R136 ;  /* 0x0002b08801007387 */ /* 0x0003e80000100800 */
[----:B--2---:R-:W2:Y:S04]  /*10190*/  LDL.LU R149, [R1+0x2c0] ;  /* 0x0002c00001957983 */ /* 0x004ea80000300800 */
[----:B------:R1:W-:Y:S04]  /*101a0*/  STL [R1+0x2b4], R0 ;  /* 0x0002b40001007387 */ /* 0x0003e80000100800 */
[----:B---3--:R-:W3:Y:S04]  /*101b0*/  LDL.LU R148, [R1+0x2c4] ;  /* 0x0002c40001947983 */ /* 0x008ee80000300800 */
[----:B----4-:R-:W4:Y:S04]  /*101c0*/  LDL.LU R147, [R1+0x2c8] ;  /* 0x0002c80001937983 */ /* 0x010f280000300800 */
[----:B------:R-:W4:Y:S04]  /*101d0*/  LDL.LU R146, [R1+0x2cc] ;  /* 0x0002cc0001927983 */ /* 0x000f280000300800 */
        /* <DEDUP_REMOVED lines=8> */
[----:B0-----:R-:W4:Y:S04]  /*10260*/  LDL.LU R137, [R1+0x2f0] ;  /* 0x0002f00001897983 */ /* 0x001f280000300800 */
[----:B-1----:R-:W4:Y:S04]  /*10270*/  LDL.LU R136, [R1+0x2f4] ;  /* 0x0002f40001887983 */ /* 0x002f280000300800 */
[----:B------:R-:W4:Y:S01]  /*10280*/  LDL.LU R0, [R1+0x2f8] ;  /* 0x0002f80001007983 */ /* 0x000f220000300800 */
[----:B------:R-:W-:-:S01]  /*10290*/  FADD R151, R50, R151 ;  /* 0x0000009732977221 */ /* 0x000fc20000000000 */
[----:B------:R-:W-:-:S04]  /*102a0*/  FADD R150, R51, R150 ;  /* 0x0000009633967221 */ /* 0x000fc80000000000 */
[----:B------:R0:W-:Y:S01]  /*102b0*/  STL [R1+0x2b8], R151 ;  /* 0x0002b89701007387 */ /* 0x0001e20000100800 */
[----:B--2---:R-:W-:-:S03]  /*102c0*/  FADD R149, R52, R149 ;  /* 0x0000009534957221 */ /* 0x004fc60000000000 */
[----:B------:R1:W-:Y:S01]  /*102d0*/  STL [R1+0x2bc], R150 ;  /* 0x0002bc9601007387 */ /* 0x0003e20000100800 */
[----:B---3--:R-:W-:-:S03]  /*102e0*/  FADD R148, R53, R148 ;  /* 0x0000009435947221 */ /* 0x008fc60000000000 */
[----:B------:R2:W-:Y:S01]  /*102f0*/  STL [R1+0x2c0], R149 ;  /* 0x0002c09501007387 */ /* 0x0005e20000100800 */
[----:B----4-:R-:W-:-:S03]  /*10300*/  FADD R147, R54, R147 ;  /* 0x0000009336937221 */ /* 0x010fc60000000000 */
        /* <DEDUP_REMOVED lines=198> */
[----:B------:R-:W-:Y:S01]  /*10f70*/  STL [R1+0x3c8], R151 ;  /* 0x0003c89701007387 */ /* 0x000fe20000100800 */
[----:B--2---:R-:W-:-:S03]  /*10f80*/  FADD R149, R120, R149 ;  /* 0x0000009578957221 */ /* 0x004fc60000000000 */
[----:B------:R-:W-:Y:S01]  /*10f90*/  STL [R1+0x3cc], R150 ;  /* 0x0003cc9601007387 */ /* 0x000fe20000100800 */
[----:B---3--:R-:W-:-:S03]  /*10fa0*/  FADD R148, R121, R148 ;  /* 0x0000009479947221 */ /* 0x008fc60000000000 */
[----:B------:R-:W-:Y:S01]  /*10fb0*/  STL [R1+0x3d0], R149 ;  /* 0x0003d09501007387 */ /* 0x000fe20000100800 */
[----:B----4-:R-:W-:-:S03]  /*10fc0*/  FADD R147, R122, R147 ;  /* 0x000000937a937221 */ /* 0x010fc60000000000 */
[----:B------:R-:W-:Y:S01]  /*10fd0*/  STL [R1+0x3d4], R148 ;  /* 0x0003d49401007387 */ /* 0x000fe20000100800 */
[----:B------:R-:W-:-:S03]  /*10fe0*/  FADD R146, R123, R146 ;  /* 0x000000927b927221 */ /* 0x000fc60000000000 */
        /* <DEDUP_REMOVED lines=17> */
[----:B------:R-:W-:-:S01]  /*11100*/  FADD R137, R132, R137 ;  /* 0x0000008984897221 */ /* 0x000fc20000000000 */
[----:B------:R-:W-:Y:S02]  /*11110*/  FADD R136, R133, R136 ;  /* 0x0000008885887221 */ /* 0x000fe40000000000 */
[----:B------:R-:W-:Y:S04]  /*11120*/  STL [R1+0x3fc], R138 ;  /* 0x0003fc8a01007387 */ /* 0x000fe80000100800 */
[----:B------:R0:W-:Y:S04]  /*11130*/  STL [R1+0x404], R136 ;  /* 0x0004048801007387 */ /* 0x0001e80000100800 */
[----:B------:R1:W-:Y:S04]  /*11140*/  STL [R1+0x400], R137 ;  /* 0x0004008901007387 */ /* 0x0003e80000100800 */
[----:B0-----:R-:W2:Y:S01]  /*11150*/  LDL.LU R136, [R1+0x40c] ;  /* 0x00040c0001887983 */ /* 0x001ea20000300800 */
[----:B------:R-:W-:-:S03]  /*11160*/  FADD R0, R134, R0 ;  /* 0x0000000086007221 */ /* 0x000fc60000000000 */
[----:B-1----:R-:W3:Y:S04]  /*11170*/  LDL.LU R137, [R1+0x410] ;  /* 0x0004100001897983 */ /* 0x002ee80000300800 */
[----:B------:R-:W4:Y:S04]  /*11180*/  LDL.LU R138, [R1+0x414] ;  /* 0x00041400018a7983 */ /* 0x000f280000300800 */
[----:B------:R0:W-:Y:S04]  /*11190*/  STL [R1+0x408], R0 ;  /* 0x0004080001007387 */ /* 0x0001e80000100800 */
        /* <DEDUP_REMOVED lines=13> */
[----:B0-----:R-:W4:Y:S01]  /*11270*/  LDL.LU R0, [R1+0x44c] ;  /* 0x00044c0001007983 */ /* 0x001f220000300800 */
[----:B--2---:R-:W-:-:S05]  /*11280*/  FADD R136, R135, R136 ;  /* 0x0000008887887221 */ /* 0x004fca0000000000 */
[----:B------:R0:W-:Y:S04]  /*11290*/  STL [R1+0x40c], R136 ;  /* 0x00040c8801007387 */ /* 0x0001e80000100800 */
[----:B0-----:R-:W3:Y:S02]  /*112a0*/  LDL.LU R136, [R1+0x4a4] ;  /* 0x0004a40001887983 */ /* 0x001ee40000300800 */
[----:B---3--:R-:W-:-:S05]  /*112b0*/  FADD R137, R136, R137 ;  /* 0x0000008988897221 */ /* 0x008fca0000000000 */
[----:B------:R0:W-:Y:S04]  /*112c0*/  STL [R1+0x410], R137 ;  /* 0x0004108901007387 */ /* 0x0001e80000100800 */
[----:B0-----:R-:W4:Y:S02]  /*112d0*/  LDL.LU R137, [R1+0x4a0] ;  /* 0x0004a00001897983 */ /* 0x001f240000300800 */
[----:B----4-:R-:W-:-:S05]  /*112e0*/  FADD R138, R137, R138 ;  /* 0x0000008a898a7221 */ /* 0x010fca0000000000 */
[----:B------:R0:W-:Y:S04]  /*112f0*/  STL [R1+0x414], R138 ;  /* 0x0004148a01007387 */ /* 0x0001e80000100800 */
[----:B0-----:R-:W2:Y:S02]  /*11300*/  LDL.LU R138, [R1+0x49c] ;  /* 0x00049c00018a7983 */ /* 0x001ea40000300800 */
[----:B--2---:R-:W-:-:S05]  /*11310*/  FADD R139, R138, R139 ;  /* 0x0000008b8a8b7221 */ /* 0x004fca0000000000 */
        /* <DEDUP_REMOVED lines=37> */
[----:B0-----:R-:W2:Y:S01]  /*11570*/  LDL.LU R151, [R1+0x468] ;  /* 0x0004680001977983 */ /* 0x001ea20000300800 */
[----:B------:R-:W-:Y:S01]  /*11580*/  UMOV UR6, URZ ;  /* 0x0000003f00067c82 */ /* 0x000fe20008000000 */
[----:B--2---:R-:W-:-:S05]  /*11590*/  FADD R0, R0, R151 ;  /* 0x0000009700007221 */ /* 0x004fca0000000000 */
[----:B------:R0:W-:Y:S02]  /*115a0*/  STL [R1+0x44c], R0 ;  /* 0x00044c0001007387 */ /* 0x0001e40000100800 */
.L_x_24:
[----:B------:R-:W-:Y:S05]  /*115b0*/  @!P1 BRA `(.L_x_25) ;  /* 0x0000000000049947 */ /* 0x000fea0003800000 */
[----:B------:R-:W-:Y:S01]  /*115c0*/  BPT.TRAP 0x1 ;  /* 0x000000040000795c */ /* 0x000fe20000300000 */
.L_x_25:
[----:B------:R-:W-:Y:S02]  /*115d0*/  UISETP.GT.U32.AND UP0, UPT, UR13, 0x1, UPT ;  /* 0x000000010d00788c */ /* 0x000fe4000bf04070 */
[----:B------:R-:W-:-:S04]  /*115e0*/  ULEA UR8, UR25, UR12, 0x3 ;  /* 0x0000000c19087291 */ /* 0x000fc8000f8e183f */
[----:B------:R-:W-:Y:S01]  /*115f0*/  UIADD3 UR8, UR8, 0x18, URZ ;  /* 0x0000001808087890 */ /* 0x000fe2000fffe03f */
[----:B------:R-:W-:-:S03]  /*11600*/  PLOP3.LUT P0, PT, PT, PT, UP0, 0x80, 0x0 ;  /* 0x000000000000781c */ /* 0x000fc60003f0f008 */
[----:B------:R-:W-:-:S09]  /*11610*/  UPRMT UR8, URZ, 0x654, UR8 ;  /* 0x000006543f087896 */ /* 0x000fd20008000008 */
[----:B------:R-:W-:Y:S01]  /*11620*/  SYNCS.ARRIVE.TRANS64.RED.A1T0 RZ, [UR8], RZ ;  /* 0x000000ffffff79a7 */ /* 0x000fe20008100408 */
[----:B------:R-:W-:Y:S05]  /*11630*/  @P0 BRA `(.L_x_26) ;  /* 0x0000000000040947 */ /* 0x000fea0003800000 */
[----:B------:R-:W-:Y:S01]  /*11640*/  BPT.TRAP 0x1 ;  /* 0x000000040000795c */ /* 0x000fe20000300000 */
.L_x_26:
[----:B------:R-:W-:Y:S02]  /*11650*/  UISETP.GT.AND UP2, UPT, UR26, 0x1, UPT ;  /* 0x000000011a00788c */ /* 0x000fe4000bf44270 */
[----:B------:R-:W-:Y:S02]  /*11660*/  UIADD3 UR23, UR23, 0x1, URZ ;  /* 0x0000000117177890 */ /* 0x000fe4000fffe03f */
[----:B------:R-:W-:Y:S02]  /*11670*/  UIADD3 UR25, UR25, 0x1, URZ ;  /* 0x0000000119197890 */ /* 0x000fe4000fffe03f */
[----:B------:R-:W-:Y:S01]  /*11680*/  PLOP3.LUT P0, PT, PT, PT, UP2, 0x80, 0x0 ;  /* 0x000000000000781c */ /* 0x000fe20003f0f028 */
[----:B------:R-:W-:Y:S02]  /*11690*/  UISETP.NE.AND UP0, UPT, UR23, 0x3, UPT ;  /* 0x000000031700788c */ /* 0x000fe4000bf05270 */
[----:B------:R-:W-:Y:S02]  /*116a0*/  UIADD3 UR16, UR26, -0x1, URZ ;  /* 0xffffffff1a107890 */ /* 0x000fe4000fffe03f */
[----:B------:R-:W-:-:S02]  /*116b0*/  USEL UR8, URZ, 0x1, UP0 ;  /* 0x000000013f087887 */ /* 0x000fc40008000000 */
[----:B------:R-:W-:Y:S02]  /*116c0*/  UISETP.NE.AND UP1, UPT, UR25, 0x3, UPT ;  /* 0x000000031900788c */ /* 0x000fe4000bf25270 */
[----:B------:R-:W-:Y:S02]  /*116d0*/  ULOP3.LUT UR24, UR24, UR8, URZ, 0x3c, !UPT ;  /* 0x0000000818187292 */ /* 0x000fe4000f8e3c3f */
[----:B------:R-:W-:Y:S02]  /*116e0*/  USEL UR23, UR23, URZ, UP0 ;  /* 0x0000003f17177287 */ /* 0x000fe40008000000 */
[----:B------:R-:W-:Y:S01]  /*116f0*/  USEL UR25, UR25, URZ, UP1 ;  /* 0x0000003f19197287 */ /* 0x000fe20008800000 */
[----:B------:R-:W-:Y:S01]  /*11700*/  UMOV UR8, 0x1 ;  /* 0x0000000100087882 */ /* 0x000fe20000000000 */
[----:B------:R-:W-:Y:S01]  /*11710*/  UMOV UR26, UR16 ;  /* 0x00000010001a7c82 */ /* 0x000fe20008000000 */
[----:B------:R-:W-:Y:S09]  /*11720*/  @P0 BRA `(.L_x_27) ;  /* 0xffffff7400840947 */ /* 0x000ff2000383ffff */
.L_x_19:
[----:B------:R-:W-:-:S04]  /*11730*/  UISETP.NE.AND UP0, UPT, UR6, URZ, UPT ;  /* 0x0000003f0600728c */ /* 0x000fc8000bf05270 */
[----:B------:R-:W-:-:S06]  /*11740*/  USEL UR6, URZ, 0x1, !UP0 ;  /* 0x000000013f067887 */ /* 0x000fcc000c000000 */
[----:B------:R-:W-:-:S13]  /*11750*/  ISETP.NE.AND P0, PT, RZ, UR6, PT ;  /* 0x00000006ff007c0c */ /* 0x000fda000bf05270 */
[----:B------:R-:W-:Y:S05]  /*11760*/  @!P0 BRA `(.L_x_28) ;  /* 0x0000003800188947 */ /* 0x000fea0003800000 */
[----:B------:R1:W-:Y:S04]  /*11770*/  STL [R1+0x620], R41 ;  /* 0x0006202901007387 */ /* 0x0003e80000100800 */
[----:B-1----:R-:W3:Y:S04]  /*11780*/  LDL.LU R41, [R1] ;  /* 0x0000000001297983 */ /* 0x002ee80000300800 */
[----:B------:R1:W-:Y:S04]  /*11790*/  STL [R1+0x61c], R42 ;  /* 0x00061c2a01007387 */ /* 0x0003e80000100800 */
[----:B-1----:R-:W4:Y:S04]  /*117a0*/  LDL.LU R42, [R1+0x4] ;  /* 0x00000400012a7983 */ /* 0x002f280000300800 */
[----:B------:R1:W-:Y:S04]  /*117b0*/  STL [R1+0x618], R43 ;  /* 0x0006182b01007387 */ /* 0x0003e80000100800 */
[----:B-1----:R-:W2:Y:S04]  /*117c0*/  LDL.LU R43, [R1+0x8] ;  /* 0x00000800012b7983 */ /* 0x002ea80000300800 */
        /* <DEDUP_REMOVED lines=146> */
[----:B0-----:R-:W2:Y:S04]  /*120f0*/  LDL.LU R0, [R1+0x204] ;  /* 0x0002040001007983 */ /* 0x001ea80000300800 */
[----:B------:R0:W-:Y:S04]  /*12100*/  STL [R1+0x4f0], R117 ;  /* 0x0004f07501007387 */ /* 0x0001e80000100800 */
        /* <DEDUP_REMOVED lines=68> */
[----:B0-----:R-:W2:Y:S01]  /*12550*/  LDL.LU R151, [R1+0x130] ;  /* 0x0001300001977983 */ /* 0x001ea20000300800 */
[----:B---3-5:R-:W-:Y:S01]  /*12560*/  FADD R2, R41, R2 ;  /* 0x0000000229027221 */ /* 0x028fe20000000000 */
[----:B----4-:R-:W-:Y:S01]  /*12570*/  FADD R3, R42, R3 ;  /* 0x000000032a037221 */ /* 0x010fe20000000000 */
[----:B--2---:R-:W-:Y:S01]  /*12580*/  FADD R4, R43, R4 ;  /* 0x000000042b047221 */ /* 0x004fe20000000000 */
[----:B------:R-:W2:Y:S01]  /*12590*/  LDL.LU R41, [R1+0x620] ;  /* 0x0006200001297983 */ /* 0x000ea20000300800 */
[----:B------:R-:W-:Y:S01]  /*125a0*/  FADD R5, R44, R5 ;  /* 0x000000052c057221 */ /* 0x000fe20000000000 */
[----:B------:R-:W-:-:S02]  /*125b0*/  FADD R6, R45, R6 ;  /* 0x000000062d067221 */ /* 0x000fc40000000000 */
[----:B------:R-:W3:Y:S01]  /*125c0*/  LDL.LU R42, [R1+0x61c] ;  /* 0x00061c00012a7983 */ /* 0x000ee20000300800 */
[----:B------:R-:W-:-:S03]  /*125d0*/  FADD R7, R46, R7 ;  /* 0x000000072e077221 */ /* 0x000fc60000000000 */
[----:B------:R-:W4:Y:S01]  /*125e0*/  LDL.LU R43, [R1+0x618] ;  /* 0x00061800012b7983 */ /* 0x000f220000300800 */
[----:B------:R-:W-:-:S03]  /*125f0*/  FADD R8, R47, R8 ;  /* 0x000000082f087221 */ /* 0x000fc60000000000 */
[----:B------:R-:W2:Y:S01]  /*12600*/  LDL.LU R44, [R1+0x614] ;  /* 0x00061400012c7983 */ /* 0x000ea20000300800 */
[----:B------:R-:W-:-:S03]  /*12610*/  FADD R9, R48, R9 ;  /* 0x0000000930097221 */ /* 0x000fc60000000000 */
        /* <DEDUP_REMOVED lines=133> */
[----:B------:R-:W-:Y:S01]  /*12e70*/  FADD R204, R115, R204 ;  /* 0x000000cc73cc7221 */ /* 0x000fe20000000000 */
[----:B------:R-:W-:Y:S02]  /*12e80*/  FADD R118, R119, R118 ;  /* 0x0000007677767221 */ /* 0x000fe40000000000 */
[----:B------:R-:W2:Y:S01]  /*12e90*/  LDL.LU R112, [R1+0x504] ;  /* 0x0005040001707983 */ /* 0x000ea20000300800 */
[----:B------:R-:W-:-:S03]  /*12ea0*/  FADD R205, R116, R205 ;  /* 0x000000cd74cd7221 */ /* 0x000fc60000000000 */
[----:B------:R-:W2:Y:S01]  /*12eb0*/  LDL.LU R113, [R1+0x500] ;  /* 0x0005000001717983 */ /* 0x000ea20000300800 */
[----:B------:R-:W-:-:S03]  /*12ec0*/  FADD R0, R117, R0 ;  /* 0x0000000075007221 */ /* 0x000fc60000000000 */
[----:B------:R-:W2:Y:S01]  /*12ed0*/  LDL.LU R114, [R1+0x4fc] ;  /* 0x0004fc0001727983 */ /* 0x000ea20000300800 */
[----:B------:R-:W-:-:S03]  /*12ee0*/  FADD R208, R149, R208 ;  /* 0x000000d095d07221 */ /* 0x000fc60000000000 */
[----:B------:R-:W2:Y:S04]  /*12ef0*/  LDL.LU R115, [R1+0x4f8] ;  /* 0x0004f80001737983 */ /* 0x000ea80000300800 */
[----:B------:R-:W2:Y:S01]  /*12f00*/  LDL.LU R116, [R1+0x4f4] ;  /* 0x0004f40001747983 */ /* 0x000ea20000300800 */
[----:B------:R-:W-:Y:S01]  /*12f10*/  FADD R207, R150, R207 ;  /* 0x000000cf96cf7221 */ /* 0x000fe20000000000 */
[----:B------:R-:W-:Y:S01]  /*12f20*/  FADD R206, R151, R206 ;  /* 0x000000ce97ce7221 */ /* 0x000fe20000000000 */
[----:B------:R-:W-:Y:S01]  /*12f30*/  FADD R237, R120, R237 ;  /* 0x000000ed78ed7221 */ /* 0x000fe20000000000 */
[----:B------:R-:W3:Y:S01]  /*12f40*/  LDL.LU R117, [R1+0x1b8] ;  /* 0x0001b80001757983 */ /* 0x000ee20000300800 */
[----:B------:R-:W-:Y:S01]  /*12f50*/  FADD R236, R121, R236 ;  /* 0x000000ec79ec7221 */ /* 0x000fe20000000000 */
[----:B------:R-:W-:Y:S01]  /*12f60*/  FADD R235, R122, R235 ;  /* 0x000000eb7aeb7221 */ /* 0x000fe20000000000 */
[----:B------:R-:W-:Y:S01]  /*12f70*/  FADD R234, R123, R234 ;  /* 0x000000ea7bea7221 */ /* 0x000fe20000000000 */
[----:B------:R-:W3:Y:S01]  /*12f80*/  LDL.LU R149, [R1+0x208] ;  /* 0x0002080001957983 */ /* 0x000ee20000300800 */
[----:B------:R-:W-:Y:S01]  /*12f90*/  FADD R233, R124, R233 ;  /* 0x000000e97ce97221 */ /* 0x000fe20000000000 */
[----:B------:R-:W-:Y:S01]  /*12fa0*/  FADD R232, R125, R232 ;  /* 0x000000e87de87221 */ /* 0x000fe20000000000 */
[----:B------:R-:W-:Y:S01]  /*12fb0*/  FADD R231, R126, R231 ;  /* 0x000000e77ee77221 */ /* 0x000fe20000000000 */
[----:B------:R0:W-:Y:S01]  /*12fc0*/  STL [R1+0x200], R118 ;  /* 0x0002007601007387 */ /* 0x0001e20000100800 */
[----:B------:R-:W-:Y:S01]  /*12fd0*/  FADD R230, R127, R230 ;  /* 0x000000e67fe67221 */ /* 0x000fe20000000000 */
        /* <DEDUP_REMOVED lines=8> */
[----:B0-----:R-:W4:Y:S01]  /*13060*/  LDL.LU R118, [R1+0x1bc] ;  /* 0x0001bc0001767983 */ /* 0x001f220000300800 */
[----:B------:R-:W-:Y:S01]  /*13070*/  FADD R215, R142, R215 ;  /* 0x000000d78ed77221 */ /* 0x000fe20000000000 */
[----:B------:R-:W-:Y:S01]  /*13080*/  FADD R224, R133, R224 ;  /* 0x000000e085e07221 */ /* 0x000fe20000000000 */
[----:B------:R-:W-:Y:S01]  /*13090*/  FADD R214, R143, R214 ;  /* 0x000000d68fd67221 */ /* 0x000fe20000000000 */
[----:B------:R0:W-:Y:S01]  /*130a0*/  STL [R1+0x204], R0 ;  /* 0x0002040001007387 */ /* 0x0001e20000100800 */
[----:B------:R-:W-:Y:S01]  /*130b0*/  FADD R223, R134, R223 ;  /* 0x000000df86df7221 */ /* 0x000fe20000000000 */
[----:B------:R-:W-:Y:S01]  /*130c0*/  FADD R213, R144, R213 ;  /* 0x000000d590d57221 */ /* 0x000fe20000000000 */
[----:B------:R-:W-:Y:S01]  /*130d0*/  FADD R222, R135, R222 ;  /* 0x000000de87de7221 */ /* 0x000fe20000000000 */
[----:B------:R-:W4:Y:S01]  /*130e0*/  LDL.LU R150, [R1+0x20c] ;  /* 0x00020c0001967983 */ /* 0x000f220000300800 */
[----:B------:R-:W-:Y:S01]  /*130f0*/  FADD R212, R145, R212 ;  /* 0x000000d491d47221 */ /* 0x000fe20000000000 */
[----:B------:R-:W-:Y:S01]  /*13100*/  FADD R221, R136, R221 ;  /* 0x000000dd88dd7221 */ /* 0x000fe20000000000 */
[----:B------:R-:W-:Y:S01]  /*13110*/  FADD R211, R146, R211 ;  /* 0x000000d392d37221 */ /* 0x000fe20000000000 */
[----:B------:R-:W2:Y:S01]  /*13120*/  LDL.LU R119, [R1+0x1c0] ;  /* 0x0001c00001777983 */ /* 0x000ea20000300800 */
[----:B------:R-:W-:Y:S01]  /*13130*/  FADD R220, R137, R220 ;  /* 0x000000dc89dc7221 */ /* 0x000fe20000000000 */
[----:B------:R-:W-:Y:S01]  /*13140*/  FADD R210, R147, R210 ;  /* 0x000000d293d27221 */ /* 0x000fe20000000000 */
[----:B------:R-:W-:Y:S01]  /*13150*/  FADD R219, R138, R219 ;  /* 0x000000db8adb7221 */ /* 0x000fe20000000000 */
[----:B------:R-:W2:Y:S01]  /*13160*/  LDL.LU R151, [R1+0x210] ;  /* 0x0002100001977983 */ /* 0x000ea20000300800 */
[----:B------:R-:W-:-:S03]  /*13170*/  FADD R209, R148, R209 ;  /* 0x000000d194d17221 */ /* 0x000fc60000000000 */
[----:B------:R-:W2:Y:S04]  /*13180*/  LDL.LU R120, [R1+0x1c4] ;  /* 0x0001c40001787983 */ /* 0x000ea80000300800 */
[----:B0-----:R-:W2:Y:S04]  /*13190*/  LDL.LU R0, [R1+0x214] ;  /* 0x0002140001007983 */ /* 0x001ea80000300800 */
        /* <DEDUP_REMOVED lines=28> */
[----:B---3--:R-:W-:-:S03]  /*13360*/  FADD R149, R117, R149 ;  /* 0x0000009575957221 */ /* 0x008fc60000000000 */
[----:B------:R-:W3:Y:S04]  /*13370*/  LDL.LU R117, [R1+0x4f0] ;  /* 0x0004f00001757983 */ /* 0x000ee80000300800 */
[----:B------:R0:W-:Y:S04]  /*13380*/  STL [R1+0x208], R149 ;  /* 0x0002089501007387 */ /* 0x0001e80000100800 */
[----:B0-----:R-:W3:Y:S01]  /*13390*/  LDL.LU R149, [R1+0x250] ;  /* 0x0002500001957983 */ /* 0x001ee20000300800 */
[----:B----4-:R-:W-:-:S03]  /*133a0*/  FADD R150, R118, R150 ;  /* 0x0000009676967221 */ /* 0x010fc60000000000 */
[----:B------:R-:W4:Y:S04]  /*133b0*/  LDL.LU R118, [R1+0x4ec] ;  /* 0x0004ec0001767983 */ /* 0x000f280000300800 */
[----:B------:R0:W-:Y:S01]  /*133c0*/  STL [R1+0x20c], R150 ;  /* 0x00020c9601007387 */ /* 0x0001e20000100800 */
[----:B--2---:R-:W-:-:S03]  /*133d0*/  FADD R151, R119, R151 ;  /* 0x0000009777977221 */ /* 0x004fc60000000000 */
[----:B0-----:R-:W2:Y:S04]  /*133e0*/  LDL.LU R150, [R1+0x254] ;  /* 0x0002540001967983 */ /* 0x001ea80000300800 */
[----:B------:R-:W4:Y:S04]  /*133f0*/  LDL.LU R119, [R1+0x4e8] ;  /* 0x0004e80001777983 */ /* 0x000f280000300800 */
[----:B------:R0:W-:Y:S04]  /*13400*/  STL [R1+0x210], R151 ;  /* 0x0002109701007387 */ /* 0x0001e80000100800 */
[----:B0-----:R-:W4:Y:S01]  /*13410*/  LDL.LU R151, [R1+0x258] ;  /* 0x0002580001977983 */ /* 0x001f220000300800 */
[----:B------:R-:W-:Y:S01]  /*13420*/  FADD R0, R120, R0 ;  /* 0x0000000078007221 */ /* 0x000fe20000000000 */
[----:B------:R-:W-:-:S02]  /*13430*/  FADD R122, R121, R122 ;  /* 0x0000007a797a7221 */ /* 0x000fc40000000000 */
[----:B------:R-:W4:Y:S01]  /*13440*/  LDL.LU R120, [R1+0x4e4] ;  /* 0x0004e40001787983 */ /* 0x000f220000300800 */
[----:B------:R-:W-:-:S03]  /*13450*/  FADD R124, R123, R124 ;  /* 0x0000007c7b7c7221 */ /* 0x000fc60000000000 */
[----:B------:R0:W-:Y:S01]  /*13460*/  STL [R1+0x214], R0 ;  /* 0x0002140001007387 */ /* 0x0001e20000100800 */
[----:B------:R-:W-:-:S03]  /*13470*/  FADD R126, R125, R126 ;  /* 0x0000007e7d7e7221 */ /* 0x000fc60000000000 */
[----:B0-----:R-:W4:Y:S04]  /*13480*/  LDL.LU R0, [R1+0x25c] ;  /* 0x00025c0001007983 */ /* 0x001f280000300800 */
[----:B------:R-:W4:Y:S04]  /*13490*/  LDL.LU R121, [R1+0x4e0] ;  /* 0x0004e00001797983 */ /* 0x000f280000300800 */
[----:B------:R0:W-:Y:S01]  /*134a0*/  STL [R1+0x218], R122 ;  /* 0x0002187a01007387 */ /* 0x0001e20000100800 */
[----:B------:R-:W-:Y:S01]  /*134b0*/  FADD R128, R127, R128 ;  /* 0x000000807f807221 */ /* 0x000fe20000000000 */
[----:B------:R-:W-:-:S02]  /*134c0*/  FADD R139, R129, R139 ;  /* 0x0000008b818b7221 */ /* 0x000fc40000000000 */
[----:B0-----:R-:W4:Y:S04]  /*134d0*/  LDL.LU R122, [R1+0x4dc] ;  /* 0x0004dc00017a7983 */ /* 0x001f280000300800 */
[----:B------:R-:W4:Y:S04]  /*134e0*/  LDL.LU R123, [R1+0x4d8] ;  /* 0x0004d800017b7983 */ /* 0x000f280000300800 */
[----:B------:R0:W-:Y:S01]  /*134f0*/  STL [R1+0x21c], R124 ;  /* 0x00021c7c01007387 */ /* 0x0001e20000100800 */
[----:B------:R-:W-:-:S03]  /*13500*/  FADD R140, R130, R140 ;  /* 0x0000008c828c7221 */ /* 0x000fc60000000000 */
        /* <DEDUP_REMOVED lines=34> */
[----:B------:R0:W-:Y:S04]  /*13730*/  STL [R1+0x240], R145 ;  /* 0x0002409101007387 */ /* 0x0001e80000100800 */
[----:B0-----:R-:W4:Y:S04]  /*13740*/  LDL.LU R145, [R1+0x278] ;  /* 0x0002780001917983 */ /* 0x001f280000300800 */
[----:B------:R-:W4:Y:S04]  /*13750*/  LDL.LU R136, [R1+0x4a4] ;  /* 0x0004a40001887983 */ /* 0x000f280000300800 */
[----:B------:R0:W-:Y:S04]  /*13760*/  STL [R1+0x244], R146 ;  /* 0x0002449201007387 */ /* 0x0001e80000100800 */
[----:B0-----:R-:W4:Y:S04]  /*13770*/  LDL.LU R146, [R1+0x27c] ;  /* 0x00027c0001927983 */ /* 0x001f280000300800 */
[----:B------:R-:W4:Y:S04]  /*13780*/  LDL.LU R137, [R1+0x4a0] ;  /* 0x0004a00001897983 */ /* 0x000f280000300800 */
[----:B------:R0:W-:Y:S04]  /*13790*/  STL [R1+0x248], R147 ;  /* 0x0002489301007387 */ /* 0x0001e80000100800 */
[----:B0-----:R-:W4:Y:S04]  /*137a0*/  LDL.LU R147, [R1+0x280] ;  /* 0x0002800001937983 */ /* 0x001f280000300800 */
[----:B------:R-:W4:Y:S01]  /*137b0*/  LDL.LU R138, [R1+0x49c] ;  /* 0x00049c00018a7983 */ /* 0x000f220000300800 */
[----:B---3--:R-:W-:-:S03]  /*137c0*/  FADD R149, R24, R149 ;  /* 0x0000009518957221 */ /* 0x008fc60000000000 */
[----:B------:R0:W-:Y:S04]  /*137d0*/  STL [R1+0x24c], R148 ;  /* 0x00024c9401007387 */ /* 0x0001e80000100800 */
[----:B0-----:R-:W3:Y:S04]  /*137e0*/  LDL.LU R148, [R1+0x284] ;  /* 0x0002840001947983 */ /* 0x001ee80000300800 */
[----:B------:R0:W-:Y:S01]  /*137f0*/  STL [R1+0x250], R149 ;  /* 0x0002509501007387 */ /* 0x0001e20000100800 */
[----:B--2---:R-:W-:-:S03]  /*13800*/  FADD R150, R25, R150 ;  /* 0x0000009619967221 */ /* 0x004fc60000000000 */
[----:B0-----:R-:W2:Y:S04]  /*13810*/  LDL.LU R149, [R1+0x288] ;  /* 0x0002880001957983 */ /* 0x001ea80000300800 */
[----:B------:R0:W-:Y:S04]  /*13820*/  STL [R1+0x254], R150 ;  /* 0x0002549601007387 */ /* 0x0001e80000100800 */
[----:B0-----:R-:W2:Y:S01]  /*13830*/  LDL.LU R150, [R1+0x28c] ;  /* 0x00028c0001967983 */ /* 0x001ea20000300800 */
[----:B----4-:R-:W-:-:S05]  /*13840*/  FADD R151, R26, R151 ;  /* 0x000000971a977221 */ /* 0x010fca0000000000 */
[----:B------:R0:W-:Y:S04]  /*13850*/  STL [R1+0x258], R151 ;  /* 0x0002589701007387 */ /* 0x0001e80000100800 */
[----:B0-----:R-:W4:Y:S01]  /*13860*/  LDL.LU R151, [R1+0x290] ;  /* 0x0002900001977983 */ /* 0x001f220000300800 */
[----:B------:R-:W-:-:S03]  /*13870*/  FADD R0, R27, R0 ;  /* 0x000000001b007221 */ /* 0x000fc60000000000 */
[----:B------:R-:W4:Y:S04]  /*13880*/  LDL.LU R27, [R1+0x2c8] ;  /* 0x0002c800011b7983 */ /* 0x000f280000300800 */
[----:B------:R-:W4:Y:S04]  /*13890*/  LDL.LU R26, [R1+0x2cc] ;  /* 0x0002cc00011a7983 */ /* 0x000f280000300800 */
[----:B------:R-:W4:Y:S04]  /*138a0*/  LDL.LU R25, [R1+0x2d0] ;  /* 0x0002d00001197983 */ /* 0x000f280000300800 */
[----:B------:R0:W-:Y:S04]  /*138b0*/  STL [R1+0x25c], R0 ;  /* 0x00025c0001007387 */ /* 0x0001e80000100800 */
[----:B------:R-:W4:Y:S04]  /*138c0*/  LDL.LU R24, [R1+0x2d4] ;  /* 0x0002d40001187983 */ /* 0x000f280000300800 */
[----:B0-----:R-:W4:Y:S01]  /*138d0*/  LDL.LU R0, [R1+0x2d8] ;  /* 0x0002d80001007983 */ /* 0x001f220000300800 */
[----:B------:R-:W-:-:S05]  /*138e0*/  FADD R139, R28, R139 ;  /* 0x0000008b1c8b7221 */ /* 0x000fca0000000000 */
[----:B------:R0:W-:Y:S04]  /*138f0*/  STL [R1+0x260], R139 ;  /* 0x0002608b01007387 */ /* 0x0001e80000100800 */
[----:B0-----:R-:W4:Y:S01]  /*13900*/  LDL.LU R139, [R1+0x498] ;  /* 0x00049800018b7983 */ /* 0x001f220000300800 */
[----:B------:R-:W-:-:S03]  /*13910*/  FADD R140, R29, R140 ;  /* 0x0000008c1d8c7221 */ /* 0x000fc60000000000 */
[----:B------:R-:W4:Y:S04]  /*13920*/  LDL.LU R28, [R1+0x2c4] ;  /* 0x0002c400011c7983 */ /* 0x000f280000300800 */
        /* <DEDUP_REMOVED lines=30> */
[----:B---3--:R-:W-:-:S03]  /*13b10*/  FADD R148, R37, R148 ;  /* 0x0000009425947221 */ /* 0x008fc60000000000 */
[----:B------:R-:W3:Y:S04]  /*13b20*/  LDL.LU R36, [R1+0x2a4] ;  /* 0x0002a40001247983 */ /* 0x000ee80000300800 */
[----:B------:R0:W-:Y:S01]  /*13b30*/  STL [R1+0x284], R148 ;  /* 0x0002849401007387 */ /* 0x0001e20000100800 */
[----:B--2---:R-:W-:-:S03]  /*13b40*/  FADD R149, R38, R149 ;  /* 0x0000009526957221 */ /* 0x004fc60000000000 */
[----:B0-----:R-:W2:Y:S04]  /*13b50*/  LDL.LU R148, [R1+0x474] ;  /* 0x0004740001947983 */ /* 0x001ea80000300800 */
[----:B------:R-:W2:Y:S04]  /*13b60*/  LDL.LU R37, [R1+0x2a0] ;  /* 0x0002a00001257983 */ /* 0x000ea80000300800 */
[----:B------:R0:W-:Y:S01]  /*13b70*/  STL [R1+0x288], R149 ;  /* 0x0002889501007387 */ /* 0x0001e20000100800 */
[----:B------:R-:W-:-:S03]  /*13b80*/  FADD R150, R39, R150 ;  /* 0x0000009627967221 */ /* 0x000fc60000000000 */
[----:B0-----:R-:W2:Y:S04]  /*13b90*/  LDL.LU R149, [R1+0x470] ;  /* 0x0004700001957983 */ /* 0x001ea80000300800 */
[----:B------:R-:W2:Y:S04]  /*13ba0*/  LDL.LU R38, [R1+0x29c] ;  /* 0x00029c0001267983 */ /* 0x000ea80000300800 */
[----:B------:R0:W-:Y:S01]  /*13bb0*/  STL [R1+0x28c], R150 ;  /* 0x00028c9601007387 */ /* 0x0001e20000100800 */
[----:B----4-:R-:W-:-:S03]  /*13bc0*/  FADD R151, R40, R151 ;  /* 0x0000009728977221 */ /* 0x010fc60000000000 */
[----:B0-----:R-:W4:Y:S04]  /*13bd0*/  LDL.LU R150, [R1+0x46c] ;  /* 0x00046c0001967983 */ /* 0x001f280000300800 */
[----:B------:R-:W4:Y:S04]  /*13be0*/  LDL.LU R39, [R1+0x298] ;  /* 0x0002980001277983 */ /* 0x000f280000300800 */
[----:B------:R0:W-:Y:S04]  /*13bf0*/  STL [R1+0x290], R151 ;  /* 0x0002909701007387 */ /* 0x0001e80000100800 */
[----:B0-----:R-:W4:Y:S04]  /*13c00*/  LDL.LU R151, [R1+0x468] ;  /* 0x0004680001977983 */ /* 0x001f280000300800 */
[----:B------:R-:W4:Y:S01]  /*13c10*/  LDL.LU R40, [R1+0x294] ;  /* 0x0002940001287983 */ /* 0x000f220000300800 */
        /* <DEDUP_REMOVED lines=13> */
[----:B---3--:R-:W-:Y:S01]  /*13cf0*/  FADD R36, R45, R36 ;  /* 0x000000242d247221 */ /* 0x008fe20000000000 */
[----:B--2---:R-:W-:Y:S01]  /*13d00*/  FADD R37, R44, R37 ;  /* 0x000000252c257221 */ /* 0x004fe20000000000 */
[----:B------:R-:W-:Y:S01]  /*13d10*/  FADD R38, R43, R38 ;  /* 0x000000262b267221 */ /* 0x000fe20000000000 */
[----:B----4-:R-:W-:Y:S01]  /*13d20*/  FADD R39, R42, R39 ;  /* 0x000000272a277221 */ /* 0x010fe20000000000 */
[----:B------:R-:W-:-:S05]  /*13d30*/  FADD R40, R41, R40 ;  /* 0x0000002829287221 */ /* 0x000fca0000000000 */
[----:B------:R0:W-:Y:S04]  /*13d40*/  STL [R1+0x294], R40 ;  /* 0x0002942801007387 */ /* 0x0001e80000100800 */
        /* <DEDUP_REMOVED lines=14> */
[----:B------:R-:W4:Y:S04]  /*13e30*/  LDL.LU R53, [R1+0x2dc] ;  /* 0x0002dc0001357983 */ /* 0x000f280000300800 */
[----:B------:R4:W-:Y:S04]  /*13e40*/  STL [R1+0x2d0], R25 ;  /* 0x0002d01901007387 */ /* 0x0009e80000100800 */
[----:B------:R-:W4:Y:S04]  /*13e50*/  LDL.LU R52, [R1+0x2e0] ;  /* 0x0002e00001347983 */ /* 0x000f280000300800 */
[----:B------:R4:W-:Y:S04]  /*13e60*/  STL [R1+0x2d4], R24 ;  /* 0x0002d41801007387 */ /* 0x0009e80000100800 */
        /* <DEDUP_REMOVED lines=14> */
[----:B--2---:R-:W2:Y:S04]  /*13f50*/  LDL.LU R38, [R1+0x318] ;  /* 0x0003180001267983 */ /* 0x004ea80000300800 */
        /* <DEDUP_REMOVED lines=14> */
[----:B------:R-:W4:Y:S01]  /*14040*/  LDL.LU R0, [R1+0x354] ;  /* 0x0003540001007983 */ /* 0x000f220000300800 */
[----:B------:R-:W-:Y:S01]  /*14050*/  FADD R53, R59, R53 ;  /* 0x000000353b357221 */ /* 0x000fe20000000000 */
        /* <DEDUP_REMOVED lines=242> */
[----:B------:R-:W-:Y:S01]  /*14f80*/  FADD R24, R150, R24 ;  /* 0x0000001896187221 */ /* 0x000fe20000000000 */
[----:B------:R-:W-:-:S05]  /*14f90*/  FADD R0, R0, R151 ;  /* 0x0000009700007221 */ /* 0x000fca0000000000 */
[----:B------:R1:W-:Y:S04]  /*14fa0*/  STL [R1+0x44c], R0 ;  /* 0x00044c0001007387 */ /* 0x0003e80000100800 */
[----:B------:R1:W-:Y:S04]  /*14fb0*/  STL [R1+0x444], R25 ;  /* 0x0004441901007387 */ /* 0x0003e80000100800 */
[----:B------:R1:W-:Y:S02]  /*14fc0*/  STL [R1+0x448], R24 ;  /* 0x0004481801007387 */ /* 0x0003e40000100800 */
.L_x_28:
[----:B01----:R-:W0:Y:S02]  /*14fd0*/  LDC R0, c[0x0][0x28c] ;  /* 0x0000a300ff007b82 */ /* 0x003e240000000800 */
[----:B0-----:R-:W-:-:S13]  /*14fe0*/  ISETP.GE.AND P0, PT, R0, 0x1, PT ;  /* 0x000000010000780c */ /* 0x001fda0003f06270 */
[----:B------:R-:W-:Y:S05]  /*14ff0*/  @!P0 BRA `(.L_x_29) ;  /* 0x0000000000488947 */ /* 0x000fea0003800000 */
[----:B------:R-:W-:-:S06]  /*15000*/  UISETP.NE.AND UP0, UPT, UR22, 0x3, UPT ;  /* 0x000000031600788c */ /* 0x000fcc000bf05270 */
[----:B------:R-:W-:-:S13]  /*15010*/  PLOP3.LUT P0, PT, PT, PT, UP0, 0x80, 0x0 ;  /* 0x000000000000781c */ /* 0x000fda0003f0f008 */
[----:B------:R-:W-:Y:S05]  /*15020*/  @!P0 BRA `(.L_x_30) ;  /* 0x0000000000048947 */ /* 0x000fea0003800000 */
[----:B------:R-:W-:Y:S01]  /*15030*/  BPT.TRAP 0x1 ;  /* 0x000000040000795c */ /* 0x000fe20000300000 */
.L_x_30:
[----:B------:R-:W-:-:S04]  /*15040*/  UISETP.LT.AND UP0, UPT, UR10, 0x1, UPT ;  /* 0x000000010a00788c */ /* 0x000fc8000bf01270 */
[----:B------:R-:W-:Y:S02]  /*15050*/  USEL UR8, UR10, 0x1, UP0 ;  /* 0x000000010a087887 */ /* 0x000fe40008000000 */
[----:B------:R-:W-:Y:S02]  /*15060*/  UISETP.GT.U32.AND UP0, UPT, UR13, 0x1, UPT ;  /* 0x000000010d00788c */ /* 0x000fe4000bf04070 */
[----:B------:R-:W-:-:S04]  /*15070*/  UIADD3 UR8, UR5, UR10, -UR8 ;  /* 0x0000000a05087290 */ /* 0x000fc8000fffe808 */
[----:B------:R-:W-:Y:S01]  /*15080*/  UIMAD.WIDE.U32 UR6, UR8, -0x55555555, URZ ;  /* 0xaaaaaaab080678a5 */ /* 0x000fe2000f8e003f */
[----:B------:R-:W-:-:S03]  /*15090*/  PLOP3.LUT P0, PT, PT, PT, UP0, 0x80, 0x0 ;  /* 0x000000000000781c */ /* 0x000fc60003f0f008 */
[----:B------:R-:W-:-:S04]  /*150a0*/  USHF.R.U32.HI UR6, URZ, 0x1, UR7 ;  /* 0x000000013f067899 */ /* 0x000fc80008011607 */
[----:B------:R-:W-:-:S04]  /*150b0*/  UIMAD UR8, UR6, -0x3, UR8 ;  /* 0xfffffffd060878a4 */ /* 0x000fc8000f8e0208 */
[----:B------:R-:W-:-:S04]  /*150c0*/  ULEA UR8, UR8, UR12, 0x3 ;  /* 0x0000000c08087291 */ /* 0x000fc8000f8e183f */
[----:B------:R-:W-:-:S04]  /*150d0*/  UIADD3 UR8, UR8, 0x18, URZ ;  /* 0x0000001808087890 */ /* 0x000fc8000fffe03f */
[----:B------:R-:W-:-:S09]  /*150e0*/  UPRMT UR8, URZ, 0x654, UR8 ;  /* 0x000006543f087896 */ /* 0x000fd20008000008 */
[----:B------:R-:W-:Y:S01]  /*150f0*/  SYNCS.ARRIVE.TRANS64.RED.A1T0 RZ, [UR8], RZ ;  /* 0x000000ffffff79a7 */ /* 0x000fe20008100408 */
[----:B------:R-:W-:Y:S05]  /*15100*/  @P0 BRA `(.L_x_29) ;  /* 0x0000000000040947 */ /* 0x000fea0003800000 */
[----:B------:R-:W-:Y:S01]  /*15110*/  BPT.TRAP 0x1 ;  /* 0x000000040000795c */ /* 0x000fe20000300000 */
.L_x_29:
[----:B------:R-:W3:Y:S01]  /*15120*/  LDL.LU R28, [R1+0x45c] ;  /* 0x00045c00011c7983 */ /* 0x000ee20000300800 */
[----:B------:R-:W0:Y:S01]  /*15130*/  LDC R25, c[0x0][0x288] ;  /* 0x0000a200ff197b82 */ /* 0x000e220000000800 */
[----:B------:R-:W1:Y:S01]  /*15140*/  S2R R27, SR_TID.X ;  /* 0x00000000001b7919 */ /* 0x000e620000002100 */
[----:B------:R-:W-:Y:S01]  /*15150*/  UIADD3 UR8, UR10, UR5, URZ ;  /* 0x000000050a087290 */ /* 0x000fe2000fffe03f */
[----:B------:R-:W-:Y:S01]  /*15160*/  ULDC UR6, c[0x0][0x284] ;  /* 0x0000a10000067ab9 */ /* 0x000fe20000000800 */
[----:B------:R-:W4:Y:S01]  /*15170*/  LDL.LU R26, [R1+0x458] ;  /* 0x00045800011a7983 */ /* 0x000f220000300800 */
[----:B------:R-:W-:Y:S01]  /*15180*/  USHF.R.S32.HI UR11, URZ, 0x1f, UR9 ;  /* 0x0000001f3f0b7899 */ /* 0x000fe20008011409 */
[----:B------:R-:W-:Y:S01]  /*15190*/  IMAD.MOV.U32 R41, RZ, RZ, -0x1 ;  /* 0xffffffffff297424 */ /* 0x000fe200078e00ff */
[----:B------:R-:W-:Y:S01]  /*151a0*/  UISETP.GT.U32.AND UP0, UPT, UR8, 0x2, UPT ;  /* 0x000000020800788c */ /* 0x000fe2000bf04070 */
[----:B------:R-:W-:Y:S01]  /*151b0*/  ULDC.64 UR16, c[0x0][0x5d0] ;  /* 0x0001740000107ab9 */ /* 0x000fe20000000a00 */
[----:B------:R-:W-:-:S02]  /*151c0*/  UISETP.GE.U32.AND UP1, UPT, UR10, 0x3, UPT ;  /* 0x000000030a00788c */ /* 0x000fc4000bf26070 */
[----:B------:R-:W-:Y:S02]  /*151d0*/  UIMAD UR5, UR11, UR16, URZ ;  /* 0x000000100b0572a4 */ /* 0x000fe4000f8e023f */
[----:B------:R-:W-:Y:S01]  /*151e0*/  UISETP.LT.U32.AND UP0, UPT, UR10, 0x3, UP0 ;  /* 0x000000030a00788c */ /* 0x000fe20008701070 */
[C---:B-1----:R-:W-:Y:S01]  /*151f0*/  LOP3.LUT R24, R27.reuse, 0x3, RZ, 0xc0, !PT ;  /* 0x000000031b187812 */ /* 0x042fe200078ec0ff */
[----:B------:R-:W-:Y:S01]  /*15200*/  IMAD.SHL.U32 R32, R27, 0x2, RZ ;  /* 0x000000021b207824 */ /* 0x000fe200078e00ff */
[----:B------:R-:W-:-:S03]  /*15210*/  SHF.R.U32.HI R34, RZ, 0x7, R27 ;  /* 0x00000007ff227819 */ /* 0x000fc6000001161b */
[----:B0-----:R-:W-:Y:S01]  /*15220*/  IMAD R24, R24, -0x2, R25 ;  /* 0xfffffffe18187824 */ /* 0x001fe200078e0219 */
[----:B------:R-:W-:Y:S02]  /*15230*/  LOP3.LUT R34, R34, 0x1, RZ, 0xc0, !PT ;  /* 0x0000000122227812 */ /* 0x000fe400078ec0ff */
[----:B------:R-:W-:-:S03]  /*15240*/  LOP3.LUT R32, R32, 0x6, RZ, 0xc0, !PT ;  /* 0x0000000620207812 */ /* 0x000fc600078ec0ff */
[----:B------:R-:W-:Y:S02]  /*15250*/  IMAD.SHL.U32 R35, R34, 0x40, RZ ;  /* 0x0000004022237824 */ /* 0x000fe400078e00ff */
[----:B---3--:R-:W-:-:S04]  /*15260*/  IMAD.WIDE R36, R28, 0x100, RZ ;  /* 0x000001001c247825 */ /* 0x008fc800078e02ff */
[----:B----4-:R-:W-:Y:S01]  /*15270*/  IMAD.SHL.U32 R0, R26, 0x100, RZ ;  /* 0x000001001a007824 */ /* 0x010fe200078e00ff */
[----:B------:R-:W-:Y:S01]  /*15280*/  PRMT R32, R32, 0x6540, R26 ;  /* 0x0000654020207816 */ /* 0x000fe2000000001a */
[----:B------:R-:W-:-:S03]  /*15290*/  IMAD.U32 R26, RZ, RZ, UR16 ;  /* 0x00000010ff1a7e24 */ /* 0x000fc6000f8e00ff */
[----:B------:R-:W-:Y:S01]  /*152a0*/  ISETP.GE.AND P0, PT, R0, R25, PT ;  /* 0x000000190000720c */ /* 0x000fe20003f06270 */
[----:B------:R-:W-:Y:S01]  /*152b0*/  IMAD.IADD R0, R24, 0x1, -R0 ;  /* 0x0000000118007824 */ /* 0x000fe200078e0a00 */
[----:B------:R-:W-:Y:S02]  /*152c0*/  SHF.R.U32.HI R24, RZ, 0x2, R27 ;  /* 0x00000002ff187819 */ /* 0x000fe4000001161b */
[----:B------:R-:W-:Y:S02]  /*152d0*/  LOP3.LUT R25, R27, 0x60, RZ, 0xc0, !PT ;  /* 0x000000601b197812 */ /* 0x000fe400078ec0ff */
[----:B------:R-:W-:Y:S02]  /*152e0*/  LOP3.LUT R24, R24, 0x7, RZ, 0xc0, !PT ;  /* 0x0000000718187812 */ /* 0x000fe400078ec0ff */
[----:B------:R-:W-:Y:S02]  /*152f0*/  SHF.R.U32.HI R25, RZ, 0x1, R25 ;  /* 0x00000001ff197819 */ /* 0x000fe40000011619 */
[----:B------:R-:W-:-:S02]  /*15300*/  LOP3.LUT R35, R35, 0x40, R24, 0xe2, !PT ;  /* 0x0000004023237812 */ /* 0x000fc400078ee218 */
[----:B------:R-:W-:Y:S02]  /*15310*/  IADD3 R24, RZ, -R25, -R24 ;  /* 0x80000019ff187210 */ /* 0x000fe40007ffe818 */
[----:B------:R-:W-:Y:S02]  /*15320*/  SHF.R.S32.HI R33, RZ, 0x1f, R32 ;  /* 0x0000001fff217819 */ /* 0x000fe40000011420 */
[----:B------:R-:W-:Y:S01]  /*15330*/  LOP3.LUT R35, R36, R35, R25, 0xfe, !PT ;  /* 0x0000002324237212 */ /* 0x000fe200078efe19 */
[----:B------:R-:W-:Y:S02]  /*15340*/  IMAD R34, R34, -0x40, R24 ;  /* 0xffffffc022227824 */ /* 0x000fe400078e0218 */
[----:B------:R-:W-:Y:S02]  /*15350*/  IMAD.SHL.U32 R24, R28, 0x100, RZ ;  /* 0x000001001c187824 */ /* 0x000fe400078e00ff */
[----:B------:R-:W-:-:S03]  /*15360*/  IMAD.WIDE.U32 R26, R26, UR9, R32 ;  /* 0x000000091a1a7c25 */ /* 0x000fc6000f8e0020 */
[C---:B------:R-:W-:Y:S02]  /*15370*/  IADD3 R34, -R24.reuse, UR6, R34 ;  /* 0x0000000618227c10 */ /* 0x040fe4000fffe122 */
[----:B------:R-:W-:Y:S01]  /*15380*/  ISETP.GE.OR P0, PT, R24, UR6, P0 ;  /* 0x0000000618007c0c */ /* 0x000fe20008706670 */
[----:B------:R-:W-:-:S04]  /*15390*/  UIMAD.WIDE.U32 UR6, UR8, -0x55555555, URZ ;  /* 0xaaaaaaab080678a5 */ /* 0x000fc8000f8e003f */
[----:B------:R-:W-:Y:S02]  /*153a0*/  USHF.R.U32.HI UR6, URZ, 0x1, UR7 ;  /* 0x000000013f067899 */ /* 0x000fe40008011607 */
[----:B------:R-:W-:Y:S02]  /*153b0*/  UIMAD UR7, UR9, UR17, UR5 ;  /* 0x00000011090772a4 */ /* 0x000fe4000f8e0205 */
[----:B------:R-:W-:-:S04]  /*153c0*/  USEL UR5, URZ, 0x1, !UP0 ;  /* 0x000000013f057887 */ /* 0x000fc8000c000000 */
[----:B------:R-:W-:Y:S01]  /*153d0*/  ULOP3.LUT UR4, UR4, UR5, URZ, 0x3c, !UPT ;  /* 0x0000000504047292 */ /* 0x000fe2000f8e3c3f */
[----:B------:R-:W-:Y:S01]  /*153e0*/  VIADD R27, R27, UR7 ;  /* 0x000000071b1b7c36 */ /* 0x000fe20008000000 */
[----:B------:R-:W-:Y:S02]  /*153f0*/  UIMAD UR5, UR6, -0x3, UR8 ;  /* 0xfffffffd060578a4 */ /* 0x000fe4000f8e0208 */
[----:B------:R-:W-:Y:S01]  /*15400*/  @UP1 ULOP3.LUT UR4, UR4, 0x1, UR6, 0x78, !UPT ;  /* 0x0000000104041892 */ /* 0x000fe2000f8e7806 */
[----:B------:R-:W-:Y:S11]  /*15410*/  @P0 BRA `(.L_x_31) ;  /* 0x0000012400ac0947 */ /* 0x000ff60003800000 */
[----:B------:R-:W0:Y:S01]  /*15420*/  LDC.64 R28, c[0x0][0x5c8] ;  /* 0x00017200ff1c7b82 */ /* 0x000e220000000a00 */
[----:B------:R-:W-:Y:S01]  /*15430*/  ULDC.64 UR6, c[0x0][0x5c0] ;  /* 0x0001700000067ab9 */ /* 0x000fe20000000a00 */
[----:B------:R-:W-:Y:S01]  /*15440*/  BSSY B0, `(.L_x_31) ;  /* 0x0001268000007945 */ /* 0x000fe20003800000 */
[-C--:B0-----:R-:W-:Y:S01]  /*15450*/  IMAD R24, R37, R28.reuse, RZ ;  /* 0x0000001c25187224 */ /* 0x081fe200078e02ff */
[----:B------:R-:W-:Y:S01]  /*15460*/  SHF.L.U64.HI R38, R28, 0x3, R29 ;  /* 0x000000031c267819 */ /* 0x000fe2000001021d */
[----:B------:R-:W-:-:S04]  /*15470*/  IMAD.WIDE.U32 R26, R35, R28, R26 ;  /* 0x0000001c231a7225 */ /* 0x000fc800078e001a */
[----:B------:R-:W-:Y:S01]  /*15480*/  IMAD R24, R35, R29, R24 ;  /* 0x0000001d23187224 */ /* 0x000fe200078e0218 */
[C---:B------:R-:W-:Y:S01]  /*15490*/  LEA R30, P2, R28.reuse, R26, 0x7 ;  /* 0x0000001a1c1e7211 */ /* 0x040fe200078438ff */
[----:B------:R-:W-:Y:S02]  /*154a0*/  IMAD.SHL.U32 R25, R28, 0x8, RZ ;  /* 0x000000081c197824 */ /* 0x000fe400078e00ff */
[----:B------:R-:W-:Y:S01]  /*154b0*/  IMAD.IADD R27, R27, 0x1, R24 ;  /* 0x000000011b1b7824 */ /* 0x000fe200078e0218 */
[C---:B------:R-:W-:Y:S02]  /*154c0*/  IADD3 R24, P5, R26.reuse, UR6, RZ ;  /* 0x000000061a187c10 */ /* 0x040fe4000ffbe0ff */
[----:B------:R-:W-:Y:S02]  /*154d0*/  IADD3 R26, P0, P1, R26, UR6, R25 ;  /* 0x000000061a1a7c10 */ /* 0x000fe4000f91e019 */
[----:B------:R-:W-:Y:S02]  /*154e0*/  LEA.HI.X R31, R28, R27, R29, 0x7, P2 ;  /* 0x0000001b1c1f7211 */ /* 0x000fe400010f3c1d */
[----:B------:R-:W-:-:S02]  /*154f0*/  IADD3 R28, P2, P3, R30, UR6, R25 ;  /* 0x000000061e1c7c10 */ /* 0x000fc4000fb5e019 */
[----:B------:R-:W-:Y:S02]  /*15500*/  IADD3.X R25, R27, UR7, RZ, P5, !PT ;  /* 0x000000071b197c10 */ /* 0x000fe4000affe4ff */
[----:B------:R-:W-:Y:S02]  /*15510*/  FSETP.NEU.AND P5, PT, RZ, UR21, PT ;  /* 0x00000015ff007c0b */ /* 0x000fe4000bfad000 */
[----:B------:R-:W-:Y:S02]  /*15520*/  IADD3 R30, P6, R30, UR6, RZ ;  /* 0x000000061e1e7c10 */ /* 0x000fe4000ffde0ff */
[--C-:B------:R-:W-:Y:S02]  /*15530*/  IADD3.X R29, R31, UR7, R38.reuse, P2, P3 ;  /* 0x000000071f1d7c10 */ /* 0x100fe400097e6426 */
[----:B------:R-:W-:Y:S02]  /*15540*/  IADD3.X R27, R27, UR7, R38, P0, P1 ;  /* 0x000000071b1b7c10 */ /* 0x000fe400087e2426 */
[----:B------:R-:W-:-:S05]  /*15550*/  IADD3.X R31, R31, UR7, RZ, P6, !PT ;  /* 0x000000071f1f7c10 */ /* 0x000fca000b7fe4ff */
[----:B------:R-:W-:Y:S05]  /*15560*/  @!P5 BRA `(.L_x_32) ;  /* 0x000000d800f4d947 */ /* 0x000fea0003800000 */
[----:B------:R-:W-:Y:S01]  /*15570*/  ULDC.64 UR6, c[0x0][0x5b8] ;  /* 0x00016e0000067ab9 */ /* 0x000fe20000000a00 */
[----:B------:R-:W-:Y:S01]  /*15580*/  BSSY B1, `(.L_x_33) ;  /* 0x0000013000017945 */ /* 0x000fe20003800000 */
[----:B------:R-:W-:Y:S01]  /*15590*/  IMAD.U32 R38, RZ, RZ, UR6 ;  /* 0x00000006ff267e24 */ /* 0x000fe2000f8e00ff */
[----:B------:R-:W-:-:S03]  /*155a0*/  UIMAD UR6, UR11, UR6, URZ ;  /* 0x000000060b0672a4 */ /* 0x000fc6000f8e023f */
[----:B------:R-:W-:Y:S01]  /*155b0*/  IMAD.WIDE.U32 R32, R38, UR9, R32 ;  /* 0x0000000926207c25 */ /* 0x000fe2000f8e0020 */
[----:B------:R-:W-:-:S03]  /*155c0*/  UIMAD UR6, UR9, UR7, UR6 ;  /* 0x00000007090672a4 */ /* 0x000fc6000f8e0206 */
[----:B------:R-:W-:Y:S01]  /*155d0*/  IMAD.MOV.U32 R38, RZ, RZ, R32 ;  /* 0x000000ffff267224 */ /* 0x000fe200078e0020 */
[----:B------:R-:W-:Y:S02]  /*155e0*/  ULDC.64 UR8, c[0x0][0x5a8] ;  /* 0x00016a0000087ab9 */ /* 0x000fe40000000a00 */
[----:B------:R-:W-:Y:S01]  /*155f0*/  VIADD R39, R33, UR6 ;  /* 0x0000000621277c36 */ /* 0x000fe20008000000 */
[----:B------:R-:W-:Y:S02]  /*15600*/  ULDC.64 UR6, c[0x0][0x5b0] ;  /* 0x00016c0000067ab9 */ /* 0x000fe40000000a00 */
[----:B------:R-:W-:Y:S02]  /*15610*/  IMAD R40, R37, UR6, RZ ;  /* 0x0000000625287c24 */ /* 0x000fe4000f8e02ff */
[----:B------:R-:W-:-:S04]  /*15620*/  IMAD.WIDE.U32 R32, R35, UR6, R38 ;  /* 0x0000000623207c25 */ /* 0x000fc8000f8e0026 */
[----:B------:R-:W-:Y:S01]  /*15630*/  IMAD R40, R35, UR7, R40 ;  /* 0x0000000723287c24 */ /* 0x000fe2000f8e0228 */
[----:B------:R-:W-:-:S04]  /*15640*/  IADD3 R32, P0, R32, UR8, RZ ;  /* 0x0000000820207c10 */ /* 0x000fc8000ff1e0ff */
[--C-:B------:R-:W-:Y:S02]  /*15650*/  IADD3.X R33, R33, UR9, R40.reuse, P0, !PT ;  /* 0x0000000921217c10 */ /* 0x100fe400087fe428 */
[----:B------:R-:W-:Y:S02]  /*15660*/  ISETP.GE.AND P0, PT, R34, 0x1, PT ;  /* 0x000000012200780c */ /* 0x000fe40003f06270 */
[----:B------:R-:W-:Y:S02]  /*15670*/  PRMT R40, RZ, 0x7610, R40 ;  /* 0x00007610ff287816 */ /* 0x000fe40000000028 */
[----:B------:R-:W-:-:S13]  /*15680*/  ISETP.LT.OR P1, PT, R0, 0x1, !P0 ;  /* 0x000000010000780c */ /* 0x000fda0004721670 */
[----:B------:R-:W-:Y:S05]  /*15690*/  @P1 BRA `(.L_x_34) ;  /* 0x0000000000041947 */ /* 0x000fea0003800000 */
[----:B------:R0:W5:Y:S02]  /*156a0*/  LDG.E.U8 R40, desc[UR14][R32.64] ;  /* 0x0000000e20287981 */ /* 0x000164000c1e1100 */
.L_x_34:
[----:B------:R-:W-:Y:S05]  /*156b0*/  BSYNC B1 ;  /* 0x0000000000017941 */ /* 0x000fea0003800000 */
.L_x_33:
[----:B-----5:R-:W-:Y:S01]  /*156c0*/  LOP3.LUT R40, R40, 0xff, RZ, 0xc0, !PT ;  /* 0x000000ff28287812 */ /* 0x020fe200078ec0ff */
[----:B------:R-:W-:Y:S03]  /*156d0*/  BSSY B1, `(.L_x_35) ;  /* 0x000000b000017945 */ /* 0x000fe60003800000 */
[----:B------:R-:W-:-:S05]  /*156e0*/  F2FP.F16.E5M2.UNPACK_B R40, R40 ;  /* 0x00000028ff28723e */ /* 0x000fca00020004ff */
[----:B------:R-:W-:-:S05]  /*156f0*/  HADD2.F32 R40, -RZ, R40.H0_H0 ;  /* 0x20000028ff287230 */ /* 0x000fca0000004100 */
[----:B------:R-:W-:-:S04]  /*15700*/  FMUL R40, R40, UR21 ;  /* 0x0000001528287c20 */ /* 0x000fc80008400000 */
[----:B------:R-:W-:-:S05]  /*15710*/  FFMA R2, R2, UR20, R40 ;  /* 0x0000001402027c23 */ /* 0x000fca0008000028 */
[----:B------:R-:W-:-:S05]  /*15720*/  F2FP.SATFINITE.E5M2.F32.PACK_AB_MERGE_C R2, RZ, R2, RZ ;  /* 0x00000002ff02723e */ /* 0x000fca00048060ff */
[----:B------:R1:W-:Y:S01]  /*15730*/  @!P1 STG.E.U8 desc[UR14][R24.64], R2 ;  /* 0x0000000218009986 */ /* 0x0003e2000c10110e */
[----:B------:R-:W-:Y:S02]  /*15740*/  ISETP.LT.OR P1, PT, R0, 0x2, !P0 ;  /* 0x000000020000780c */ /* 0x000fe40004721670 */
[----:B-1----:R-:W-:-:S11]  /*15750*/  PRMT R2, RZ, 0x7610, R2 ;  /* 0x00007610ff027816 */ /* 0x002fd60000000002 */
[----:B------:R-:W-:Y:S05]  /*15760*/  @P1 BRA `(.L_x_36) ;  /* 0x0000000000041947 */ /* 0x000fea0003800000 */
[----:B------:R1:W5:Y:S02]  /*15770*/  LDG.E.U8 R2, desc[UR14][R32.64+0x1] ;  /* 0x0000010e20027981 */ /* 0x000364000c1e1100 */
.L_x_36:
[----:B------:R-:W-:Y:S05]  /*15780*/  BSYNC B1 ;  /* 0x0000000000017941 */ /* 0x000fea0003800000 */
.L_x_35:
        /* <DEDUP_REMOVED lines=8> */
[----:B------:R-:W-:-:S05]  /*15810*/  IADD3 R2, P1, R35, 0x8, RZ ;  /* 0x0000000823027810 */ /* 0x000fca0007f3e0ff */
[----:B---3--:R-:W-:-:S04]  /*15820*/  IMAD.X R3, RZ, RZ, R37, P1 ;  /* 0x000000ffff037224 */ /* 0x008fc800008e0625 */
[----:B------:R-:W-:-:S04]  /*15830*/  IMAD R3, R3, UR6, RZ ;  /* 0x0000000603037c24 */ /* 0x000fc8000f8e02ff */
[C---:B------:R-:W-:Y:S02]  /*15840*/  IMAD R40, R2.reuse, UR7, R3 ;  /* 0x0000000702287c24 */ /* 0x040fe4000f8e0203 */
[----:B------:R-:W-:-:S03]  /*15850*/  IMAD.WIDE.U32 R2, R2, UR6, R38 ;  /* 0x0000000602027c25 */ /* 0x000fc6000f8e0026 */
[----:B------:R-:W-:-:S04]  /*15860*/  IADD3 R2, P1, R2, UR8, RZ ;  /* 0x0000000802027c10 */ /* 0x000fc8000ff3e0ff */
[--C-:B------:R-:W-:Y:S02]  /*15870*/  IADD3.X R3, R3, UR9, R40.reuse, P1, !PT ;  /* 0x0000000903037c10 */ /* 0x100fe40008ffe428 */
[----:B------:R-:W-:Y:S02]  /*15880*/  ISETP.GE.AND P1, PT, R34, 0x9, PT ;  /* 0x000000092200780c */ /* 0x000fe40003f26270 */
[----:B------:R-:W-:Y:S02]  /*15890*/  PRMT R40, RZ, 0x7610, R40 ;  /* 0x00007610ff287816 */ /* 0x000fe40000000028 */
[----:B------:R-:W-:-:S13]  /*158a0*/  ISETP.LT.OR P2, PT, R0, 0x1, !P1 ;  /* 0x000000010000780c */ /* 0x000fda0004f41670 */
[----:B------:R-:W-:Y:S05]  /*158b0*/  @P2 BRA `(.L_x_38) ;  /* 0x0000000000042947 */ /* 0x000fea0003800000 */
[----:B------:R3:W5:Y:S02]  /*158c0*/  LDG.E.U8 R40, desc[UR14][R2.64] ;  /* 0x0000000e02287981 */ /* 0x000764000c1e1100 */
.L_x_38:
[----:B------:R-:W-:Y:S05]  /*158d0*/  BSYNC B1 ;  /* 0x0000000000017941 */ /* 0x000fea0003800000 */
.L_x_37:
        /* <DEDUP_REMOVED lines=9> */
[----:B----4-:R-:W-:-:S11]  /*15970*/  PRMT R4, RZ, 0x7610, R4 ;  /* 0x00007610ff047816 */ /* 0x010fd60000000004 */
[----:B------:R-:W-:Y:S05]  /*15980*/  @P2 BRA `(.L_x_40) ;  /* 0x0000000000042947 */ /* 0x000fea0003800000 */
[----:B------:R4:W5:Y:S02]  /*15990*/  LDG.E.U8 R4, desc[UR14][R2.64+0x1] ;  /* 0x0000010e02047981 */ /* 0x000964000c1e1100 */
.L_x_40:
[----:B------:R-:W-:Y:S05]  /*159a0*/  BSYNC B1 ;  /* 0x0000000000017941 */ /* 0x000fea0003800000 */
.L_x_39:
[----:B-----5:R-:W-:Y:S01]  /*159b0*/  LOP3.LUT R4, R4, 0xff, RZ, 0xc0, !PT ;  /* 0x000000ff04047812 */ /* 0x020fe200078ec0ff */
[----:B------:R-:W-:Y:S01]  /*159c0*/  BSSY B1, `(.L_x_41) ;  /* 0x000000b000017945 */ /* 0x000fe20003800000 */
[----:B------:R-:W-:Y:S02]  /*159d0*/  ISETP.LT.OR P3, PT, R0, 0x9, !P0 ;  /* 0x000000090000780c */ /* 0x000fe40004761670 */
[----:B------:R-:W-:-:S05]  /*159e0*/  F2FP.F16.E5M2.UNPACK_B R4, R4 ;  /* 0x00000004ff04723e */ /* 0x000fca00020004ff */
[----:B------:R-:W-:-:S05]  /*159f0*/  HADD2.F32 R4, -RZ, R4.H0_H0 ;  /* 0x20000004ff047230 */ /* 0x000fca0000004100 */
[----:B------:R-:W-:-:S04]  /*15a00*/  FMUL R4, R4, UR21 ;  /* 0x0000001504047c20 */ /* 0x000fc80008400000 */
[--C-:B------:R-:W-:Y:S01]  /*15a10*/  FFMA R5, R5, UR20, R4.reuse ;  /* 0x0000001405057c23 */ /* 0x100fe20008000004 */
[----:B------:R-:W-:-:S04]  /*15a20*/  PRMT R4, RZ, 0x7610, R4 ;  /* 0x00007610ff047816 */ /* 0x000fc80000000004 */
[----:B------:R-:W-:-:S05]  /*15a30*/  F2FP.SATFINITE.E5M2.F32.PACK_AB_MERGE_C R5, RZ, R5, RZ ;  /* 0x00000005ff05723e */ /* 0x000fca00048060ff */
[----:B------:R0:W-:Y:S01]  /*15a40*/  @!P2 STG.E.U8 desc[UR14][R26.64+0x1], R5 ;  /* 0x000001051a00a986 */ /* 0x0001e2000c10110e */
[----:B------:R-:W-:Y:S05]  /*15a50*/  @P3 BRA `(.L_x_42) ;  /* 0x0000000000043947 */ /* 0x000fea0003800000 */
[----:B------:R0:W5:Y:S02]  /*15a60*/  LDG.E.U8 R4, desc[UR14][R32.64+0x8] ;  /* 0x0000080e20047981 */ /* 0x000164000c1e1100 */
.L_x_42:
[----:B------:R-:W-:Y:S05]  /*15a70*/  BSYNC B1 ;  /* 0x0000000000017941 */ /* 0x000fea0003800000 */
.L_x_41:
        /* <DEDUP_REMOVED lines=12> */
.L_x_44:
[----:B------:R-:W-:Y:S05]  /*15b40*/  BSYNC B1 ;  /* 0x0000000000017941 */ /* 0x000fea0003800000 */
.L_x_43:
        /* <DEDUP_REMOVED lines=12> */
.L_x_46:
[----:B------:R-:W-:Y:S05]  /*15c10*/  BSYNC B1 ;  /* 0x0000000000017941 */ /* 0x000fea0003800000 */
.L_x_45:
        /* <DEDUP_REMOVED lines=12> */
.L_x_48:
[----:B------:R-:W-:Y:S05]  /*15ce0*/  BSYNC B1 ;  /* 0x0000000000017941 */ /* 0x000fea0003800000 */
.L_x_47:
        /* <DEDUP_REMOVED lines=12> */
.L_x_50:
[----:B------:R-:W-:Y:S05]  /*15db0*/  BSYNC B1 ;  /* 0x0000000000017941 */ /* 0x000fea0003800000 */
.L_x_49:
        /* <DEDUP_REMOVED lines=12> */
.L_x_52:
[----:B------:R-:W-:Y:S05]  /*15e80*/  BSYNC B1 ;  /* 0x0000000000017941 */ /* 0x000fea0003800000 */
.L_x_51:
        /* <DEDUP_REMOVED lines=12> */
.L_x_54:
[----:B------:R-:W-:Y:S05]  /*15f50*/  BSYNC B1 ;  /* 0x0000000000017941 */ /* 0x000fea0003800000 */
.L_x_53:
        /* <DEDUP_REMOVED lines=12> */
.L_x_56:
[----:B------:R-:W-:Y:S05]  /*16020*/  BSYNC B1 ;  /* 0x0000000000017941 */ /* 0x000fea0003800000 */
.L_x_55:
        /* <DEDUP_REMOVED lines=12> */
.L_x_58:
[----:B------:R-:W-:Y:S05]  /*160f0*/  BSYNC B1 ;  /* 0x0000000000017941 */ /* 0x000fea0003800000 */
.L_x_57:
        /* <DEDUP_REMOVED lines=12> */
.L_x_60:
[----:B------:R-:W-:Y:S05]  /*161c0*/  BSYNC B1 ;  /* 0x0000000000017941 */ /* 0x000fea0003800000 */
.L_x_59:
        /* <DEDUP_REMOVED lines=12> */
.L_x_62:
[----:B------:R-:W-:Y:S05]  /*16290*/  BSYNC B1 ;  /* 0x0000000000017941 */ /* 0x000fea0003800000 */
.L_x_61:
        /* <DEDUP_REMOVED lines=12> */
.L_x_64:
[----:B------:R-:W-:Y:S05]  /*16360*/  BSYNC B1 ;  /* 0x0000000000017941 */ /* 0x000fea0003800000 */
.L_x_63:
        /* <DEDUP_REMOVED lines=12> */
.L_x_66:
[----:B------:R-:W-:Y:S05]  /*16430*/  BSYNC B1 ;  /* 0x0000000000017941 */ /* 0x000fea0003800000 */
.L_x_65:
        /* <DEDUP_REMOVED lines=12> */
.L_x_68:
[----:B------:R-:W-:Y:S05]  /*16500*/  BSYNC B1 ;  /* 0x0000000000017941 */ /* 0x000fea0003800000 */
.L_x_67:
        /* <DEDUP_REMOVED lines=12> */
.L_x_70:
[----:B------:R-:W-:Y:S05]  /*165d0*/  BSYNC B1 ;  /* 0x0000000000017941 */ /* 0x000fea0003800000 */
.L_x_69:
        /* <DEDUP_REMOVED lines=12> */
.L_x_72:
[----:B------:R-:W-:Y:S05]  /*166a0*/  BSYNC B1 ;  /* 0x0000000000017941 */ /* 0x000fea0003800000 */
.L_x_71:
        /* <DEDUP_REMOVED lines=12> */
.L_x_74:
[----:B------:R-:W-:Y:S05]  /*16770*/  BSYNC B1 ;  /* 0x0000000000017941 */ /* 0x000fea0003800000 */
.L_x_73:
        /* <DEDUP_REMOVED lines=12> */
.L_x_76:
[----:B------:R-:W-:Y:S05]  /*16840*/  BSYNC B1 ;  /* 0x0000000000017941 */ /* 0x000fea0003800000 */
.L_x_75:
        /* <DEDUP_REMOVED lines=12> */
.L_x_78:
[----:B------:R-:W-:Y:S05]  /*16910*/  BSYNC B1 ;  /* 0x0000000000017941 */ /* 0x000fea0003800000 */
.L_x_77:
        /* <DEDUP_REMOVED lines=12> */
.L_x_80:
[----:B------:R-:W-:Y:S05]  /*169e0*/  BSYNC B1 ;  /* 0x0000000000017941 */ /* 0x000fea0003800000 */
.L_x_79:
        /* <DEDUP_REMOVED lines=12> */
.L_x_82:
[----:B------:R-:W-:Y:S05]  /*16ab0*/  BSYNC B1 ;  /* 0x0000000000017941 */ /* 0x000fea0003800000 */
.L_x_81:
        /* <DEDUP_REMOVED lines=12> */
.L_x_84:
[----:B------:R-:W-:Y:S05]  /*16b80*/  BSYNC B1 ;  /* 0x0000000000017941 */ /* 0x000fea0003800000 */
.L_x_83:
        /* <DEDUP_REMOVED lines=12> */
.L_x_86:
[----:B------:R-:W-:Y:S05]  /*16c50*/  BSYNC B1 ;  /* 0x0000000000017941 */ /* 0x000fea0003800000 */
.L_x_85:
        /* <DEDUP_REMOVED lines=12> */
.L_x_88:
[----:B------:R-:W-:Y:S05]  /*16d20*/  BSYNC B1 ;  /* 0x0000000000017941 */ /* 0x000fea0003800000 */
.L_x_87:
        /* <DEDUP_REMOVED lines=12> */
.L_x_90:
[----:B------:R-:W-:Y:S05]  /*16df0*/  BSYNC B1 ;  /* 0x0000000000017941 */ /* 0x000fea0003800000 */
.L_x_89:
        /* <DEDUP_REMOVED lines=12> */
.L_x_92:
[----:B------:R-:W-:Y:S05]  /*16ec0*/  BSYNC B1 ;  /* 0x0000000000017941 */ /* 0x000fea0003800000 */
.L_x_91:
        /* <DEDUP_REMOVED lines=12> */
.L_x_94:
[----:B------:R-:W-:Y:S05]  /*16f90*/  BSYNC B1 ;  /* 0x0000000000017941 */ /* 0x000fea0003800000 */
.L_x_93:
        /* <DEDUP_REMOVED lines=12> */
.L_x_96:
[----:B------:R-:W-:Y:S05]  /*17060*/  BSYNC B1 ;  /* 0x0000000000017941 */ /* 0x000fea0003800000 */
.L_x_95:
        /* <DEDUP_REMOVED lines=12> */
.L_x_98:
[----:B------:R-:W-:Y:S05]  /*17130*/  BSYNC B1 ;  /* 0x0000000000017941 */ /* 0x000fea0003800000 */
.L_x_97:
        /* <DEDUP_REMOVED lines=12> */
.L_x_100:
[----:B------:R-:W-:Y:S05]  /*17200*/  BSYNC B1 ;  /* 0x0000000000017941 */ /* 0x000fea0003800000 */
.L_x_99:
        /* <DEDUP_REMOVED lines=12> */
.L_x_102:
[----:B------:R-:W-:Y:S05]  /*172d0*/  BSYNC B1 ;  /* 0x0000000000017941 */ /* 0x000fea0003800000 */
.L_x_101:
        /* <DEDUP_REMOVED lines=12> */
.L_x_104:
[----:B------:R-:W-:Y:S05]  /*173a0*/  BSYNC B1 ;  /* 0x0000000000017941 */ /* 0x000fea0003800000 */
.L_x_103:
        /* <DEDUP_REMOVED lines=12> */
.L_x_106:
[----:B------:R-:W-:Y:S05]  /*17470*/  BSYNC B1 ;  /* 0x0000000000017941 */ /* 0x000fea0003800000 */
.L_x_105:
        /* <DEDUP_REMOVED lines=12> */
.L_x_108:
[----:B------:R-:W-:Y:S05]  /*17540*/  BSYNC B1 ;  /* 0x0000000000017941 */ /* 0x000fea0003800000 */
.L_x_107:
        /* <DEDUP_REMOVED lines=12> */
.L_x_110:
[----:B------:R-:W-:Y:S05]  /*17610*/  BSYNC B1 ;  /* 0x0000000000017941 */ /* 0x000fea0003800000 */
.L_x_109:
        /* <DEDUP_REMOVED lines=12> */
.L_x_112:
[----:B------:R-:W-:Y:S05]  /*176e0*/  BSYNC B1 ;  /* 0x0000000000017941 */ /* 0x000fea0003800000 */
.L_x_111:
        /* <DEDUP_REMOVED lines=12> */
.L_x_114:
[----:B------:R-:W-:Y:S05]  /*177b0*/  BSYNC B1 ;  /* 0x0000000000017941 */ /* 0x000fea0003800000 */
.L_x_113:
[----:B-----5:R-:W-:Y:S01]  /*177c0*/  LOP3.LUT R4, R4, 0xff, RZ, 0xc0, !PT ;  /* 0x000000ff04047812 */ /* 0x020fe200078ec0ff */
[----:B------:R-:W-:Y:S01]  /*177d0*/  BSSY B1, `(.L_x_115) ;  /* 0x000000b000017945 */ /* 0x000fe20003800000 */
[----:B------:R-:W-:Y:S02]  /*177e0*/  ISETP.LT.OR P2, PT, R0, 0x52, !P0 ;  /* 0x000000520000780c */ /* 0x000fe40004741670 */
[----:B------:R-:W-:-:S05]  /*177f0*/  F2FP.F16.E5M2.UNPACK_B R4, R4 ;  /* 0x00000004ff04723e */ /* 0x000fca00020004ff */
[----:B------:R-:W-:-:S05]  /*17800*/  HADD2.F32 R4, -RZ, R4.H0_H0 ;  /* 0x20000004ff047230 */ /* 0x000fca0000004100 */
[----:B------:R-:W-:-:S04]  /*17810*/  FMUL R4, R4, UR21 ;  /* 0x0000001504047c20 */ /* 0x000fc80008400000 */
[----:B------:R-:W-:-:S05]  /*17820*/  FFMA R4, R170, UR20, R4 ;  /* 0x00000014aa047c23 */ /* 0x000fca0008000004 */
[----:B0-----:R-:W-:Y:S02]  /*17830*/  F2FP.SATFINITE.E5M2.F32.PACK_AB_MERGE_C R5, RZ, R4, RZ ;  /* 0x00000004ff05723e */ /* 0x001fe400048060ff */
[----:B------:R-:W-:-:S03]  /*17840*/  PRMT R4, RZ, 0x7610, R4 ;  /* 0x00007610ff047816 */ /* 0x000fc60000000004 */
[----:B------:R0:W-:Y:S01]  /*17850*/  @!P3 STG.E.U8 desc[UR14][R24.64+0x50], R5 ;  /* 0x000050051800b986 */ /* 0x0001e2000c10110e */
[----:B------:R-:W-:Y:S05]  /*17860*/  @P2 BRA `(.L_x_116) ;  /* 0x0000000000042947 */ /* 0x000fea0003800000 */
[----:B------:R0:W5:Y:S02]  /*17870*/  LDG.E.U8 R4, desc[UR14][R32.64+0x51] ;  /* 0x0000510e20047981 */ /* 0x000164000c1e1100 */
.L_x_116:
[----:B------:R-:W-:Y:S05]  /*17880*/  BSYNC B1 ;  /* 0x0000000000017941 */ /* 0x000fea0003800000 */
.L_x_115:
        /* <DEDUP_REMOVED lines=12> */
.L_x_118:
[----:B------:R-:W-:Y:S05]  /*17950*/  BSYNC B1 ;  /* 0x0000000000017941 */ /* 0x000fea0003800000 */
.L_x_117:
        /* <DEDUP_REMOVED lines=12> */
.L_x_120:
[----:B------:R-:W-:Y:S05]  /*17a20*/  BSYNC B1 ;  /* 0x0000000000017941 */ /* 0x000fea0003800000 */
.L_x_119:
        /* <DEDUP_REMOVED lines=12> */
.L_x_122:
[----:B------:R-:W-:Y:S05]  /*17af0*/  BSYNC B1 ;  /* 0x0000000000017941 */ /* 0x000fea0003800000 */
.L_x_121:
[----:B-----5:R-:W-:Y:S01]  /*17b00*/  LOP3.LUT R4, R4, 0xff, RZ, 0xc0, !PT ;  /* 0x000000ff04047812 */ /* 0x020fe200078ec0ff */
[----:B------:R-:W-:Y:S01]  /*17b10*/  BSSY B1, `(.L_x_123) ;  /* 0x000000b000017945 */ /* 0x000fe20003800000 */
[----:B------:R-:W-:Y:S02]  /*17b20*/  ISETP.LT.OR P2, PT, R0, 0x5a, !P0 ;  /* 0x0000005a0000780c */ /* 0x000fe40004741670 */
[----:B------:R-:W-:-:S05]  /*17b30*/  F2FP.F16.E5M2.UNPACK_B R4, R4 ;  /* 0x00000004ff04723e */ /* 0x000fca00020004ff */
[----:B------:R-:W-:-:S05]  /*17b40*/  HADD2.F32 R4, -RZ, R4.H0_H0 ;  /* 0x20000004ff047230 */ /* 0x000fca0000004100 */
[----:B0-----:R-:W-:Y:S01]  /*17b50*/  FMUL R5, R4, UR21 ;  /* 0x0000001504057c20 */ /* 0x001fe20008400000 */
[----:B------:R-:W-:-:S03]  /*17b60*/  PRMT R4, RZ, 0x7610, R4 ;  /* 0x00007610ff047816 */ /* 0x000fc60000000004 */
[----:B------:R-:W-:-:S05]  /*17b70*/  FFMA R5, R174, UR20, R5 ;  /* 0x00000014ae057c23 */ /* 0x000fca0008000005 */
[----:B------:R-:W-:-:S05]  /*17b80*/  F2FP.SATFINITE.E5M2.F32.PACK_AB_MERGE_C R5, RZ, R5, RZ ;  /* 0x00000005ff05723e */ /* 0x000fca00048060ff */
[----:B------:R0:W-:Y:S01]  /*17b90*/  @!P3 STG.E.U8 desc[UR14][R24.64+0x58], R5 ;  /* 0x000058051800b986 */ /* 0x0001e2000c10110e */
[----:B------:R-:W-:Y:S05]  /*17ba0*/  @P2 BRA `(.L_x_124) ;  /* 0x0000000000042947 */ /* 0x000fea0003800000 */
[----:B------:R0:W5:Y:S02]  /*17bb0*/  LDG.E.U8 R4, desc[UR14][R32.64+0x59] ;  /* 0x0000590e20047981 */ /* 0x000164000c1e1100 */
.L_x_124:
[----:B------:R-:W-:Y:S05]  /*17bc0*/  BSYNC B1 ;  /* 0x0000000000017941 */ /* 0x000fea0003800000 */
.L_x_123:
        /* <DEDUP_REMOVED lines=12> */
.L_x_126:
[----:B------:R-:W-:Y:S05]  /*17c90*/  BSYNC B1 ;  /* 0x0000000000017941 */ /* 0x000fea0003800000 */
.L_x_125:
        /* <DEDUP_REMOVED lines=12> */
.L_x_128:
[----:B------:R-:W-:Y:S05]  /*17d60*/  BSYNC B1 ;  /* 0x0000000000017941 */ /* 0x000fea0003800000 */
.L_x_127:
        /* <DEDUP_REMOVED lines=12> */
.L_x_130:
[----:B------:R-:W-:Y:S05]  /*17e30*/  BSYNC B1 ;  /* 0x0000000000017941 */ /* 0x000fea0003800000 */
.L_x_129:
        /* <DEDUP_REMOVED lines=12> */
.L_x_132:
[----:B------:R-:W-:Y:S05]  /*17f00*/  BSYNC B1 ;  /* 0x0000000000017941 */ /* 0x000fea0003800000 */
.L_x_131:
        /* <DEDUP_REMOVED lines=12> */
.L_x_134:
[----:B------:R-:W-:Y:S05]  /*17fd0*/  BSYNC B1 ;  /* 0x0000000000017941 */ /* 0x000fea0003800000 */
.L_x_133:
        /* <DEDUP_REMOVED lines=12> */
.L_x_136:
[----:B------:R-:W-:Y:S05]  /*180a0*/  BSYNC B1 ;  /* 0x0000000000017941 */ /* 0x000fea0003800000 */
.L_x_135:
        /* <DEDUP_REMOVED lines=12> */
.L_x_138:
[----:B------:R-:W-:Y:S05]  /*18170*/  BSYNC B1 ;  /* 0x0000000000017941 */ /* 0x000fea0003800000 */
.L_x_137:
        /* <DEDUP_REMOVED lines=12> */
.L_x_140:
[----:B------:R-:W-:Y:S05]  /*18240*/  BSYNC B1 ;  /* 0x0000000000017941 */ /* 0x000fea0003800000 */
.L_x_139:
        /* <DEDUP_REMOVED lines=12> */
.L_x_142:
[----:B------:R-:W-:Y:S05]  /*18310*/  BSYNC B1 ;  /* 0x0000000000017941 */ /* 0x000fea0003800000 */
.L_x_141:
        /* <DEDUP_REMOVED lines=12> */
.L_x_144:
[----:B------:R-:W-:Y:S05]  /*183e0*/  BSYNC B1 ;  /* 0x0000000000017941 */ /* 0x000fea0003800000 */
.L_x_143:
        /* <DEDUP_REMOVED lines=12> */
.L_x_146:
[----:B------:R-:W-:Y:S05]  /*184b0*/  BSYNC B1 ;  /* 0x0000000000017941 */ /* 0x000fea0003800000 */
.L_x_145:
        /* <DEDUP_REMOVED lines=12> */
.L_x_148:
[----:B------:R-:W-:Y:S05]  /*18580*/  BSYNC B1 ;  /* 0x0000000000017941 */ /* 0x000fea0003800000 */
.L_x_147:
        /* <DEDUP_REMOVED lines=12> */
.L_x_150:
[----:B------:R-:W-:Y:S05]  /*18650*/  BSYNC B1 ;  /* 0x0000000000017941 */ /* 0x000fea0003800000 */
.L_x_149:
        /* <DEDUP_REMOVED lines=12> */
.L_x_152:
[----:B------:R-:W-:Y:S05]  /*18720*/  BSYNC B1 ;  /* 0x0000000000017941 */ /* 0x000fea0003800000 */
.L_x_151:
        /* <DEDUP_REMOVED lines=12> */
.L_x_154:
[----:B------:R-:W-:Y:S05]  /*187f0*/  BSYNC B1 ;  /* 0x0000000000017941 */ /* 0x000fea0003800000 */
.L_x_153:
        /* <DEDUP_REMOVED lines=12> */
.L_x_156:
[----:B------:R-:W-:Y:S05]  /*188c0*/  BSYNC B1 ;  /* 0x0000000000017941 */ /* 0x000fea0003800000 */
.L_x_155:
        /* <DEDUP_REMOVED lines=12> */
.L_x_158:
[----:B------:R-:W-:Y:S05]  /*18990*/  BSYNC B1 ;  /* 0x0000000000017941 */ /* 0x000fea0003800000 */
.L_x_157:
        /* <DEDUP_REMOVED lines=12> */
.L_x_160:
[----:B------:R-:W-:Y:S05]  /*18a60*/  BSYNC B1 ;  /* 0x0000000000017941 */ /* 0x000fea0003800000 */
.L_x_159:
        /* <DEDUP_REMOVED lines=12> */
.L_x_162:
[----:B------:R-:W-:Y:S05]  /*18b30*/  BSYNC B1 ;  /* 0x0000000000017941 */ /* 0x000fea0003800000 */
.L_x_161:
        /* <DEDUP_REMOVED lines=12> */
.L_x_164:
[----:B------:R-:W-:Y:S05]  /*18c00*/  BSYNC B1 ;  /* 0x0000000000017941 */ /* 0x000fea0003800000 */
.L_x_163:
        /* <DEDUP_REMOVED lines=12> */
.L_x_166:
[----:B------:R-:W-:Y:S05]  /*18cd0*/  BSYNC B1 ;  /* 0x0000000000017941 */ /* 0x000fea0003800000 */
.L_x_165:
        /* <DEDUP_REMOVED lines=12> */
.L_x_168:
[----:B------:R-:W-:Y:S05]  /*18da0*/  BSYNC B1 ;  /* 0x0000000000017941 */ /* 0x000fea0003800000 */
.L_x_167:
        /* <DEDUP_REMOVED lines=12> */
.L_x_170:
[----:B------:R-:W-:Y:S05]  /*18e70*/  BSYNC B1 ;  /* 0x0000000000017941 */ /* 0x000fea0003800000 */
.L_x_169:
        /* <DEDUP_REMOVED lines=12> */
.L_x_172:
[----:B------:R-:W-:Y:S05]  /*18f40*/  BSYNC B1 ;  /* 0x0000000000017941 */ /* 0x000fea0003800000 */
.L_x_171:
        /* <DEDUP_REMOVED lines=12> */
.L_x_174:
[----:B------:R-:W-:Y:S05]  /*19010*/  BSYNC B1 ;  /* 0x0000000000017941 */ /* 0x000fea0003800000 */
.L_x_173:
        /* <DEDUP_REMOVED lines=12> */
.L_x_176:
[----:B------:R-:W-:Y:S05]  /*190e0*/  BSYNC B1 ;  /* 0x0000000000017941 */ /* 0x000fea0003800000 */
.L_x_175:
        /* <DEDUP_REMOVED lines=12> */
.L_x_178:
[----:B------:R-:W-:Y:S05]  /*191b0*/  BSYNC B1 ;  /* 0x0000000000017941 */ /* 0x000fea0003800000 */
.L_x_177:
        /* <DEDUP_REMOVED lines=12> */
.L_x_180:
[----:B------:R-:W-:Y:S05]  /*19280*/  BSYNC B1 ;  /* 0x0000000000017941 */ /* 0x000fea0003800000 */
.L_x_179:
        /* <DEDUP_REMOVED lines=12> */
.L_x_182:
[----:B------:R-:W-:Y:S05]  /*19350*/  BSYNC B1 ;  /* 0x0000000000017941 */ /* 0x000fea0003800000 */
.L_x_181:
        /* <DEDUP_REMOVED lines=12> */
.L_x_184:
[----:B------:R-:W-:Y:S05]  /*19420*/  BSYNC B1 ;  /* 0x0000000000017941 */ /* 0x000fea0003800000 */
.L_x_183:
        /* <DEDUP_REMOVED lines=12> */
.L_x_186:
[----:B------:R-:W-:Y:S05]  /*194f0*/  BSYNC B1 ;  /* 0x0000000000017941 */ /* 0x000fea0003800000 */
.L_x_185:
        /* <DEDUP_REMOVED lines=12> */
.L_x_188:
[----:B------:R-:W-:Y:S05]  /*195c0*/  BSYNC B1 ;  /* 0x0000000000017941 */ /* 0x000fea0003800000 */
.L_x_187:
        /* <DEDUP_REMOVED lines=12> */
.L_x_190:
[----:B------:R-:W-:Y:S05]  /*19690*/  BSYNC B1 ;  /* 0x0000000000017941 */ /* 0x000fea0003800000 */
.L_x_189:
        /* <DEDUP_REMOVED lines=12> */
.L_x_192:
[----:B------:R-:W-:Y:S05]  /*19760*/  BSYNC B1 ;  /* 0x0000000000017941 */ /* 0x000fea0003800000 */
.L_x_191:
        /* <DEDUP_REMOVED lines=12> */
.L_x_194:
[----:B------:R-:W-:Y:S05]  /*19830*/  BSYNC B1 ;  /* 0x0000000000017941 */ /* 0x000fea0003800000 */
.L_x_193:
        /* <DEDUP_REMOVED lines=12> */
.L_x_196:
[----:B------:R-:W-:Y:S05]  /*19900*/  BSYNC B1 ;  /* 0x0000000000017941 */ /* 0x000fea0003800000 */
.L_x_195:
        /* <DEDUP_REMOVED lines=12> */
.L_x_198:
[----:B------:R-:W-:Y:S05]  /*199d0*/  BSYNC B1 ;  /* 0x0000000000017941 */ /* 0x000fea0003800000 */
.L_x_197:
        /* <DEDUP_REMOVED lines=12> */
.L_x_200:
[----:B------:R-:W-:Y:S05]  /*19aa0*/  BSYNC B1 ;  /* 0x0000000000017941 */ /* 0x000fea0003800000 */
.L_x_199:
        /* <DEDUP_REMOVED lines=12> */
.L_x_202:
[----:B------:R-:W-:Y:S05]  /*19b70*/  BSYNC B1 ;  /* 0x0000000000017941 */ /* 0x000fea0003800000 */
.L_x_201:
        /* <DEDUP_REMOVED lines=12> */
.L_x_204:
[----:B------:R-:W-:Y:S05]  /*19c40*/  BSYNC B1 ;  /* 0x0000000000017941 */ /* 0x000fea0003800000 */
.L_x_203:
        /* <DEDUP_REMOVED lines=12> */
.L_x_206:
[----:B------:R-:W-:Y:S05]  /*19d10*/  BSYNC B1 ;  /* 0x0000000000017941 */ /* 0x000fea0003800000 */
.L_x_205:
        /* <DEDUP_REMOVED lines=12> */
.L_x_208:
[----:B------:R-:W-:Y:S05]  /*19de0*/  BSYNC B1 ;  /* 0x0000000000017941 */ /* 0x000fea0003800000 */
.L_x_207:
        /* <DEDUP_REMOVED lines=12> */
.L_x_210:
[----:B------:R-:W-:Y:S05]  /*19eb0*/  BSYNC B1 ;  /* 0x0000000000017941 */ /* 0x000fea0003800000 */
.L_x_209:
        /* <DEDUP_REMOVED lines=12> */
.L_x_212:
[----:B------:R-:W-:Y:S05]  /*19f80*/  BSYNC B1 ;  /* 0x0000000000017941 */ /* 0x000fea0003800000 */
.L_x_211:
        /* <DEDUP_REMOVED lines=12> */
.L_x_214:
[----:B------:R-:W-:Y:S05]  /*1a050*/  BSYNC B1 ;  /* 0x0000000000017941 */ /* 0x000fea0003800000 */
.L_x_213:
        /* <DEDUP_REMOVED lines=12> */
.L_x_216:
[----:B------:R-:W-:Y:S05]  /*1a120*/  BSYNC B1 ;  /* 0x0000000000017941 */ /* 0x000fea0003800000 */
.L_x_215:
        /* <DEDUP_REMOVED lines=12> */
.L_x_218:
[----:B------:R-:W-:Y:S05]  /*1a1f0*/  BSYNC B1 ;  /* 0x0000000000017941 */ /* 0x000fea0003800000 */
.L_x_217:
        /* <DEDUP_REMOVED lines=12> */
.L_x_220:
[----:B------:R-:W-:Y:S05]  /*1a2c0*/  BSYNC B1 ;  /* 0x0000000000017941 */ /* 0x000fea0003800000 */
.L_x_219:
        /* <DEDUP_REMOVED lines=12> */
.L_x_222:
[----:B------:R-:W-:Y:S05]  /*1a390*/  BSYNC B1 ;  /* 0x0000000000017941 */ /* 0x000fea0003800000 */
.L_x_221:
        /* <DEDUP_REMOVED lines=12> */
.L_x_224:
[----:B------:R-:W-:Y:S05]  /*1a460*/  BSYNC B1 ;  /* 0x0000000000017941 */ /* 0x000fea0003800000 */
.L_x_223:
        /* <DEDUP_REMOVED lines=12> */
.L_x_226:
[----:B------:R-:W-:Y:S05]  /*1a530*/  BSYNC B1 ;  /* 0x0000000000017941 */ /* 0x000fea0003800000 */
.L_x_225:
        /* <DEDUP_REMOVED lines=12> */
.L_x_228:
[----:B------:R-:W-:Y:S05]  /*1a600*/  BSYNC B1 ;  /* 0x0000000000017941 */ /* 0x000fea0003800000 */
.L_x_227:
        /* <DEDUP_REMOVED lines=12> */
.L_x_230:
[----:B------:R-:W-:Y:S05]  /*1a6d0*/  BSYNC B1 ;  /* 0x0000000000017941 */ /* 0x000fea0003800000 */
.L_x_229:
        /* <DEDUP_REMOVED lines=12> */
.L_x_232:
[----:B------:R-:W-:Y:S05]  /*1a7a0*/  BSYNC B1 ;  /* 0x0000000000017941 */ /* 0x000fea0003800000 */
.L_x_231:
        /* <DEDUP_REMOVED lines=12> */
.L_x_234:
[----:B------:R-:W-:Y:S05]  /*1a870*/  BSYNC B1 ;  /* 0x0000000000017941 */ /* 0x000fea0003800000 */
.L_x_233:
        /* <DEDUP_REMOVED lines=12> */
.L_x_236:
[----:B------:R-:W-:Y:S05]  /*1a940*/  BSYNC B1 ;  /* 0x0000000000017941 */ /* 0x000fea0003800000 */
.L_x_235:
        /* <DEDUP_REMOVED lines=12> */
.L_x_238:
[----:B------:R-:W-:Y:S05]  /*1aa10*/  BSYNC B1 ;  /* 0x0000000000017941 */ /* 0x000fea0003800000 */
.L_x_237:
        /* <DEDUP_REMOVED lines=12> */
.L_x_240:
[----:B------:R-:W-:Y:S05]  /*1aae0*/  BSYNC B1 ;  /* 0x0000000000017941 */ /* 0x000fea0003800000 */
.L_x_239:
        /* <DEDUP_REMOVED lines=12> */
.L_x_242:
[----:B------:R-:W-:Y:S05]  /*1abb0*/  BSYNC B1 ;  /* 0x0000000000017941 */ /* 0x000fea0003800000 */
.L_x_241:
        /* <DEDUP_REMOVED lines=12> */
.L_x_244:
[----:B------:R-:W-:Y:S05]  /*1ac80*/  BSYNC B1 ;  /* 0x0000000000017941 */ /* 0x000fea0003800000 */
.L_x_243:
        /* <DEDUP_REMOVED lines=12> */
.L_x_246:
[----:B------:R-:W-:Y:S05]  /*1ad50*/  BSYNC B1 ;  /* 0x0000000000017941 */ /* 0x000fea0003800000 */
.L_x_245:
        /* <DEDUP_REMOVED lines=12> */
.L_x_248:
[----:B------:R-:W-:Y:S05]  /*1ae20*/  BSYNC B1 ;  /* 0x0000000000017941 */ /* 0x000fea0003800000 */
.L_x_247:
        /* <DEDUP_REMOVED lines=12> */
.L_x_250:
[----:B------:R-:W-:Y:S05]  /*1aef0*/  BSYNC B1 ;  /* 0x0000000000017941 */ /* 0x000fea0003800000 */
.L_x_249:
[----:B0-----:R-:W2:Y:S01]  /*1af00*/  LDL.LU R5, [R1+0x200] ;  /* 0x0002000001057983 */ /* 0x001ea20000300800 */
[----:B-----5:R-:W-:Y:S01]  /*1af10*/  LOP3.LUT R4, R4, 0xff, RZ, 0xc0, !PT ;  /* 0x000000ff04047812 */ /* 0x020fe200078ec0ff */
[----:B------:R-:W-:Y:S01]  /*1af20*/  BSSY B1, `(.L_x_251) ;  /* 0x000000b000017945 */ /* 0x000fe20003800000 */
[----:B------:R-:W-:Y:S02]  /*1af30*/  ISETP.LT.OR P2, PT, R0, 0xda, !P0 ;  /* 0x000000da0000780c */ /* 0x000fe40004741670 */
[----:B------:R-:W-:-:S05]  /*1af40*/  F2FP.F16.E5M2.UNPACK_B R4, R4 ;  /* 0x00000004ff04723e */ /* 0x000fca00020004ff */
[----:B------:R-:W-:-:S05]  /*1af50*/  HADD2.F32 R4, -RZ, R4.H0_H0 ;  /* 0x20000004ff047230 */ /* 0x000fca0000004100 */
[----:B------:R-:W-:-:S04]  /*1af60*/  FMUL R4, R4, UR21 ;  /* 0x0000001504047c20 */ /* 0x000fc80008400000 */
[----:B--2---:R-:W-:-:S05]  /*1af70*/  FFMA R4, R5, UR20, R4 ;  /* 0x0000001405047c23 */ /* 0x004fca0008000004 */
[----:B------:R-:W-:Y:S02]  /*1af80*/  F2FP.SATFINITE.E5M2.F32.PACK_AB_MERGE_C R5, RZ, R4, RZ ;  /* 0x00000004ff05723e */ /* 0x000fe400048060ff */
[----:B------:R-:W-:-:S03]  /*1af90*/  PRMT R4, RZ, 0x7610, R4 ;  /* 0x00007610ff047816 */ /* 0x000fc60000000004 */
[----:B------:R0:W-:Y:S01]  /*1afa0*/  @!P3 STG.E.U8 desc[UR14][R24.64+0xd8], R5 ;  /* 0x0000d8051800b986 */ /* 0x0001e2000c10110e */
[----:B------:R-:W-:Y:S05]  /*1afb0*/  @P2 BRA `(.L_x_252) ;  /* 0x0000000000042947 */ /* 0x000fea0003800000 */
[----:B------:R2:W5:Y:S02]  /*1afc0*/  LDG.E.U8 R4, desc[UR14][R32.64+0xd9] ;  /* 0x0000d90e20047981 */ /* 0x000564000c1e1100 */
.L_x_252:
[----:B------:R-:W-:Y:S05]  /*1afd0*/  BSYNC B1 ;  /* 0x0000000000017941 */ /* 0x000fea0003800000 */
.L_x_251:
[----:B0-----:R-:W3:Y:S01]  /*1afe0*/  LDL.LU R5, [R1+0x204] ;  /* 0x0002040001057983 */ /* 0x001ee20000300800 */
[----:B-----5:R-:W-:Y:S01]  /*1aff0*/  LOP3.LUT R4, R4, 0xff, RZ, 0xc0, !PT ;  /* 0x000000ff04047812 */ /* 0x020fe200078ec0ff */
[----:B------:R-:W-:Y:S01]  /*1b000*/  BSSY B1, `(.L_x_253) ;  /* 0x000000b000017945 */ /* 0x000fe20003800000 */
[----:B------:R-:W-:Y:S02]  /*1b010*/  ISETP.LT.OR P3, PT, R0, 0xd9, !P1 ;  /* 0x000000d90000780c */ /* 0x000fe40004f61670 */
[----:B------:R-:W-:-:S05]  /*1b020*/  F2FP.F16.E5M2.UNPACK_B R4, R4 ;  /* 0x00000004ff04723e */ /* 0x000fca00020004ff */
[----:B------:R-:W-:-:S05]  /*1b030*/  HADD2.F32 R4, -RZ, R4.H0_H0 ;  /* 0x20000004ff047230 */ /* 0x000fca0000004100 */
[----:B------:R-:W-:-:S04]  /*1b040*/  FMUL R4, R4, UR21 ;  /* 0x0000001504047c20 */ /* 0x000fc80008400000 */
[----:B---3--:R-:W-:-:S05]  /*1b050*/  FFMA R4, R5, UR20, R4 ;  /* 0x0000001405047c23 */ /* 0x008fca0008000004 */
[----:B------:R-:W-:Y:S02]  /*1b060*/  F2FP.SATFINITE.E5M2.F32.PACK_AB_MERGE_C R5, RZ, R4, RZ ;  /* 0x00000004ff05723e */ /* 0x000fe400048060ff */
[----:B------:R-:W-:-:S03]  /*1b070*/  PRMT R4, RZ, 0x7610, R4 ;  /* 0x00007610ff047816 */ /* 0x000fc60000000004 */
[----:B------:R0:W-:Y:S01]  /*1b080*/  @!P2 STG.E.U8 desc[UR14][R24.64+0xd9], R5 ;  /* 0x0000d9051800a986 */ /* 0x0001e2000c10110e */
[----:B------:R-:W-:Y:S05]  /*1b090*/  @P3 BRA `(.L_x_254) ;  /* 0x0000000000043947 */ /* 0x000fea0003800000 */
[----:B------:R3:W5:Y:S02]  /*1b0a0*/  LDG.E.U8 R4, desc[UR14][R2.64+0xd8] ;  /* 0x0000d80e02047981 */ /* 0x000764000c1e1100 */
.L_x_254:
[----:B------:R-:W-:Y:S05]  /*1b0b0*/  BSYNC B1 ;  /* 0x0000000000017941 */ /* 0x000fea0003800000 */
.L_x_253:
        /* <DEDUP_REMOVED lines=13> */
.L_x_256:
[----:B------:R-:W-:Y:S05]  /*1b190*/  BSYNC B1 ;  /* 0x0000000000017941 */ /* 0x000fea0003800000 */
.L_x_255:
        /* <DEDUP_REMOVED lines=13> */
.L_x_258:
[----:B------:R-:W-:Y:S05]  /*1b270*/  BSYNC B1 ;  /* 0x0000000000017941 */ /* 0x000fea0003800000 */
.L_x_257:
        /* <DEDUP_REMOVED lines=13> */
.L_x_260:
[----:B------:R-:W-:Y:S05]  /*1b350*/  BSYNC B1 ;  /* 0x0000000000017941 */ /* 0x000fea0003800000 */
.L_x_259:
        /* <DEDUP_REMOVED lines=13> */
.L_x_262:
[----:B------:R-:W-:Y:S05]  /*1b430*/  BSYNC B1 ;  /* 0x0000000000017941 */ /* 0x000fea0003800000 */
.L_x_261:
        /* <DEDUP_REMOVED lines=13> */
.L_x_264:
[----:B------:R-:W-:Y:S05]  /*1b510*/  BSYNC B1 ;  /* 0x0000000000017941 */ /* 0x000fea0003800000 */
.L_x_263:
        /* <DEDUP_REMOVED lines=13> */
.L_x_266:
[----:B------:R-:W-:Y:S05]  /*1b5f0*/  BSYNC B1 ;  /* 0x0000000000017941 */ /* 0x000fea0003800000 */
.L_x_265:
        /* <DEDUP_REMOVED lines=13> */
.L_x_268:
[----:B------:R-:W-:Y:S05]  /*1b6d0*/  BSYNC B1 ;  /* 0x0000000000017941 */ /* 0x000fea0003800000 */
.L_x_267:
        /* <DEDUP_REMOVED lines=13> */
.L_x_270:
[----:B------:R-:W-:Y:S05]  /*1b7b0*/  BSYNC B1 ;  /* 0x0000000000017941 */ /* 0x000fea0003800000 */
.L_x_269:
        /* <DEDUP_REMOVED lines=13> */
.L_x_272:
[----:B------:R-:W-:Y:S05]  /*1b890*/  BSYNC B1 ;  /* 0x0000000000017941 */ /* 0x000fea0003800000 */
.L_x_271:
        /* <DEDUP_REMOVED lines=13> */
.L_x_274:
[----:B------:R-:W-:Y:S05]  /*1b970*/  BSYNC B1 ;  /* 0x0000000000017941 */ /* 0x000fea0003800000 */
.L_x_273:
        /* <DEDUP_REMOVED lines=13> */
.L_x_276:
[----:B------:R-:W-:Y:S05]  /*1ba50*/  BSYNC B1 ;  /* 0x0000000000017941 */ /* 0x000fea0003800000 */
.L_x_275:
        /* <DEDUP_REMOVED lines=13> */
.L_x_278:
[----:B------:R-:W-:Y:S05]  /*1bb30*/  BSYNC B1 ;  /* 0x0000000000017941 */ /* 0x000fea0003800000 */
.L_x_277:
        /* <DEDUP_REMOVED lines=13> */
.L_x_280:
[----:B------:R-:W-:Y:S05]  /*1bc10*/  BSYNC B1 ;  /* 0x0000000000017941 */ /* 0x000fea0003800000 */
.L_x_279:
        /* <DEDUP_REMOVED lines=13> */
.L_x_282:
[----:B------:R-:W-:Y:S05]  /*1bcf0*/  BSYNC B1 ;  /* 0x0000000000017941 */ /* 0x000fea0003800000 */
.L_x_281:
        /* <DEDUP_REMOVED lines=13> */
.L_x_284:
[----:B------:R-:W-:Y:S05]  /*1bdd0*/  BSYNC B1 ;  /* 0x0000000000017941 */ /* 0x000fea0003800000 */
.L_x_283:
        /* <DEDUP_REMOVED lines=13> */
.L_x_286:
[----:B------:R-:W-:Y:S05]  /*1beb0*/  BSYNC B1 ;  /* 0x0000000000017941 */ /* 0x000fea0003800000 */
.L_x_285:
        /* <DEDUP_REMOVED lines=13> */
.L_x_288:
[----:B------:R-:W-:Y:S05]  /*1bf90*/  BSYNC B1 ;  /* 0x0000000000017941 */ /* 0x000fea0003800000 */
.L_x_287:
[----:B------:R-:W2:Y:S01]  /*1bfa0*/  LDL.LU R7, [R1+0x24c] ;  /* 0x00024c0001077983 */ /* 0x000ea20000300800 */
[----:B-----5:R-:W-:Y:S01]  /*1bfb0*/  LOP3.LUT R4, R4, 0xff, RZ, 0xc0, !PT ;  /* 0x000000ff04047812 */ /* 0x020fe200078ec0ff */
[----:B------:R-:W-:Y:S01]  /*1bfc0*/  BSSY B1, `(.L_x_289) ;  /* 0x0000013000017945 */ /* 0x000fe20003800000 */
[----:B0-----:R-:W-:Y:S02]  /*1bfd0*/  IADD3 R5, P0, R35, 0x80, RZ ;  /* 0x0000008023057810 */ /* 0x001fe40007f1e0ff */
[----:B------:R-:W-:-:S03]  /*1bfe0*/  F2FP.F16.E5M2.UNPACK_B R4, R4 ;  /* 0x00000004ff04723e */ /* 0x000fc600020004ff */
[----:B--234-:R-:W-:Y:S01]  /*1bff0*/  IMAD.X R2, RZ, RZ, R37, P0 ;  /* 0x000000ffff027224 */ /* 0x01cfe200000e0625 */
[----:B------:R-:W-:Y:S01]  /*1c000*/  ISETP.GE.AND P0, PT, R34, 0x81, PT ;  /* 0x000000812200780c */ /* 0x000fe20003f06270 */
[----:B------:R-:W-:Y:S02]  /*1c010*/  HADD2.F32 R4, -RZ, R4.H0_H0 ;  /* 0x20000004ff047230 */ /* 0x000fe40000004100 */
[----:B------:R-:W-:Y:S01]  /*1c020*/  IMAD R6, R2, UR6, RZ ;  /* 0x0000000602067c24 */ /* 0x000fe2000f8e02ff */
[----:B------:R-:W-:Y:S01]  /*1c030*/  ISETP.LT.OR P3, PT, R0, 0x1, !P0 ;  /* 0x000000010000780c */ /* 0x000fe20004761670 */
[----:B------:R-:W-:-:S04]  /*1c040*/  IMAD.WIDE.U32 R2, R5, UR6, R38 ;  /* 0x0000000605027c25 */ /* 0x000fc8000f8e0026 */
[----:B------:R-:W-:Y:S01]  /*1c050*/  FMUL R4, R4, UR21 ;  /* 0x0000001504047c20 */ /* 0x000fe20008400000 */
[----:B------:R-:W-:Y:S01]  /*1c060*/  IMAD R5, R5, UR7, R6 ;  /* 0x0000000705057c24 */ /* 0x000fe2000f8e0206 */
[----:B------:R-:W-:-:S04]  /*1c070*/  IADD3 R2, P2, R2, UR8, RZ ;  /* 0x0000000802027c10 */ /* 0x000fc8000ff5e0ff */
[----:B------:R-:W-:Y:S01]  /*1c080*/  IADD3.X R3, R3, UR9, R5, P2, !PT ;  /* 0x0000000903037c10 */ /* 0x000fe200097fe405 */
[----:B------:R-:W-:-:S05]  /*1c090*/  FFMA R4, R7, UR20, R4 ;  /* 0x0000001407047c23 */ /* 0x000fca0008000004 */
[----:B------:R-:W-:Y:S02]  /*1c0a0*/  F2FP.SATFINITE.E5M2.F32.PACK_AB_MERGE_C R7, RZ, R4, RZ ;  /* 0x00000004ff07723e */ /* 0x000fe400048060ff */
[----:B------:R-:W-:-:S03]  /*1c0b0*/  PRMT R4, RZ, 0x7610, R4 ;  /* 0x00007610ff047816 */ /* 0x000fc60000000004 */
[----:B------:R0:W-:Y:S01]  /*1c0c0*/  @!P1 STG.E.U8 desc[UR14][R26.64+0xf9], R7 ;  /* 0x0000f9071a009986 */ /* 0x0001e2000c10110e */
[----:B------:R-:W-:Y:S05]  /*1c0d0*/  @P3 BRA `(.L_x_290) ;  /* 0x0000000000043947 */ /* 0x000fea0003800000 */
[----:B------:R2:W5:Y:S02]  /*1c0e0*/  LDG.E.U8 R4, desc[UR14][R2.64] ;  /* 0x0000000e02047981 */ /* 0x000564000c1e1100 */
.L_x_290:
[----:B------:R-:W-:Y:S05]  /*1c0f0*/  BSYNC B1 ;  /* 0x0000000000017941 */ /* 0x000fea0003800000 */
.L_x_289:
[----:B------:R-:W3:Y:S01]  /*1c100*/  LDL.LU R5, [R1+0x250] ;  /* 0x0002500001057983 */ /* 0x000ee20000300800 */
        /* <DEDUP_REMOVED lines=12> */
.L_x_292:
[----:B------:R-:W-:Y:S05]  /*1c1d0*/  BSYNC B1 ;  /* 0x0000000000017941 */ /* 0x000fea0003800000 */
.L_x_291:
[----:B---3--:R-:W3:Y:S01]  /*1c1e0*/  LDL.LU R5, [R1+0x254] ;  /* 0x0002540001057983 */ /* 0x008ee20000300800 */
[----:B-----5:R-:W-:Y:S01]  /*1c1f0*/  LOP3.LUT R4, R4, 0xff, RZ, 0xc0, !PT ;  /* 0x000000ff04047812 */ /* 0x020fe200078ec0ff */
[----:B------:R-:W-:Y:S01]  /*1c200*/  BSSY B1, `(.L_x_293) ;  /* 0x0000013000017945 */ /* 0x000fe20003800000 */
[----:B------:R-:W-:Y:S02]  /*1c210*/  IADD3 R35, P1, R35, 0x88, RZ ;  /* 0x0000008823237810 */ /* 0x000fe40007f3e0ff */
[----:B------:R-:W-:Y:S02]  /*1c220*/  F2FP.F16.E5M2.UNPACK_B R4, R4 ;  /* 0x00000004ff04723e */ /* 0x000fe400020004ff */
[----:B------:R-:W-:Y:S01]  /*1c230*/  PRMT R6, RZ, 0x7610, R6 ;  /* 0x00007610ff067816 */ /* 0x000fe20000000006 */
[----:B------:R-:W-:Y:S01]  /*1c240*/  IMAD.X R36, RZ, RZ, R37, P1 ;  /* 0x000000ffff247224 */ /* 0x000fe200008e0625 */
[----:B------:R-:W-:Y:S01]  /*1c250*/  ISETP.GE.AND P1, PT, R34, 0x89, PT ;  /* 0x000000892200780c */ /* 0x000fe20003f26270 */
[----:B------:R-:W-:-:S02]  /*1c260*/  HADD2.F32 R4, -RZ, R4.H0_H0 ;  /* 0x20000004ff047230 */ /* 0x000fc40000004100 */
[----:B------:R-:W-:Y:S01]  /*1c270*/  IMAD R36, R36, UR6, RZ ;  /* 0x0000000624247c24 */ /* 0x000fe2000f8e02ff */
[----:B------:R-:W-:Y:S01]  /*1c280*/  ISETP.LT.OR P5, PT, R0, 0x1, !P1 ;  /* 0x000000010000780c */ /* 0x000fe20004fa1670 */
[----:B------:R-:W-:-:S04]  /*1c290*/  IMAD.WIDE.U32 R38, R35, UR6, R38 ;  /* 0x0000000623267c25 */ /* 0x000fc8000f8e0026 */
[----:B------:R-:W-:Y:S01]  /*1c2a0*/  FMUL R4, R4, UR21 ;  /* 0x0000001504047c20 */ /* 0x000fe20008400000 */
[----:B------:R-:W-:-:S03]  /*1c2b0*/  IMAD R35, R35, UR7, R36 ;  /* 0x0000000723237c24 */ /* 0x000fc6000f8e0224 */
[----:B---3--:R-:W-:Y:S01]  /*1c2c0*/  FFMA R5, R5, UR20, R4 ;  /* 0x0000001405057c23 */ /* 0x008fe20008000004 */
[----:B------:R-:W-:-:S04]  /*1c2d0*/  IADD3 R4, P3, R38, UR8, RZ ;  /* 0x0000000826047c10 */ /* 0x000fc8000ff7e0ff */
[----:B0-----:R-:W-:Y:S02]  /*1c2e0*/  F2FP.SATFINITE.E5M2.F32.PACK_AB_MERGE_C R7, RZ, R5, RZ ;  /* 0x00000005ff07723e */ /* 0x001fe400048060ff */
[----:B------:R-:W-:-:S03]  /*1c2f0*/  IADD3.X R5, R39, UR9, R35, P3, !PT ;  /* 0x0000000927057c10 */ /* 0x000fc60009ffe423 */
[----:B------:R0:W-:Y:S01]  /*1c300*/  @!P2 STG.E.U8 desc[UR14][R30.64+0x1], R7 ;  /* 0x000001071e00a986 */ /* 0x0001e2000c10110e */
[----:B------:R-:W-:Y:S05]  /*1c310*/  @P5 BRA `(.L_x_294) ;  /* 0x0000000000045947 */ /* 0x000fea0003800000 */
[----:B------:R3:W5:Y:S02]  /*1c320*/  LDG.E.U8 R6, desc[UR14][R4.64] ;  /* 0x0000000e04067981 */ /* 0x000764000c1e1100 */
.L_x_294:
[----:B------:R-:W-:Y:S05]  /*1c330*/  BSYNC B1 ;  /* 0x0000000000017941 */ /* 0x000fea0003800000 */
.L_x_293:
        /* <DEDUP_REMOVED lines=13> */
.L_x_296:
[----:B------:R-:W-:Y:S05]  /*1c410*/  BSYNC B1 ;  /* 0x0000000000017941 */ /* 0x000fea0003800000 */
.L_x_295:
        /* <DEDUP_REMOVED lines=13> */
.L_x_298:
[----:B------:R-:W-:Y:S05]  /*1c4f0*/  BSYNC B1 ;  /* 0x0000000000017941 */ /* 0x000fea0003800000 */
.L_x_297:
        /* <DEDUP_REMOVED lines=13> */
.L_x_300:
[----:B------:R-:W-:Y:S05]  /*1c5d0*/  BSYNC B1 ;  /* 0x0000000000017941 */ /* 0x000fea0003800000 */
.L_x_299:
        /* <DEDUP_REMOVED lines=13> */
.L_x_302:
[----:B------:R-:W-:Y:S05]  /*1c6b0*/  BSYNC B1 ;  /* 0x0000000000017941 */ /* 0x000fea0003800000 */
.L_x_301:
        /* <DEDUP_REMOVED lines=13> */
.L_x_304:
[----:B------:R-:W-:Y:S05]  /*1c790*/  BSYNC B1 ;  /* 0x0000000000017941 */ /* 0x000fea0003800000 */
.L_x_303:
        /* <DEDUP_REMOVED lines=13> */
.L_x_306:
[----:B------:R-:W-:Y:S05]  /*1c870*/  BSYNC B1 ;  /* 0x0000000000017941 */ /* 0x000fea0003800000 */
.L_x_305:
        /* <DEDUP_REMOVED lines=13> */
.L_x_308:
[----:B------:R-:W-:Y:S05]  /*1c950*/  BSYNC B1 ;  /* 0x0000000000017941 */ /* 0x000fea0003800000 */
.L_x_307:
        /* <DEDUP_REMOVED lines=13> */
.L_x_310:
[----:B------:R-:W-:Y:S05]  /*1ca30*/  BSYNC B1 ;  /* 0x0000000000017941 */ /* 0x000fea0003800000 */
.L_x_309:
        /* <DEDUP_REMOVED lines=13> */
.L_x_312:
[----:B------:R-:W-:Y:S05]  /*1cb10*/  BSYNC B1 ;  /* 0x0000000000017941 */ /* 0x000fea0003800000 */
.L_x_311:
        /* <DEDUP_REMOVED lines=13> */
.L_x_314:
[----:B------:R-:W-:Y:S05]  /*1cbf0*/  BSYNC B1 ;  /* 0x0000000000017941 */ /* 0x000fea0003800000 */
.L_x_313:
        /* <DEDUP_REMOVED lines=13> */
.L_x_316:
[----:B------:R-:W-:Y:S05]  /*1ccd0*/  BSYNC B1 ;  /* 0x0000000000017941 */ /* 0x000fea0003800000 */
.L_x_315:
        /* <DEDUP_REMOVED lines=13> */
.L_x_318:
[----:B------:R-:W-:Y:S05]  /*1cdb0*/  BSYNC B1 ;  /* 0x0000000000017941 */ /* 0x000fea0003800000 */
.L_x_317:
        /* <DEDUP_REMOVED lines=13> */
.L_x_320:
[----:B------:R-:W-:Y:S05]  /*1ce90*/  BSYNC B1 ;  /* 0x0000000000017941 */ /* 0x000fea0003800000 */
.L_x_319:
        /* <DEDUP_REMOVED lines=13> */
.L_x_322:
[----:B------:R-:W-:Y:S05]  /*1cf70*/  BSYNC B1 ;  /* 0x0000000000017941 */ /* 0x000fea0003800000 */
.L_x_321:
        /* <DEDUP_REMOVED lines=13> */
.L_x_324:
[----:B------:R-:W-:Y:S05]  /*1d050*/  BSYNC B1 ;  /* 0x0000000000017941 */ /* 0x000fea0003800000 */
.L_x_323:
        /* <DEDUP_REMOVED lines=13> */
.L_x_326:
[----:B------:R-:W-:Y:S05]  /*1d130*/  BSYNC B1 ;  /* 0x0000000000017941 */ /* 0x000fea0003800000 */
.L_x_325:
        /* <DEDUP_REMOVED lines=13> */
.L_x_328:
[----:B------:R-:W-:Y:S05]  /*1d210*/  BSYNC B1 ;  /* 0x0000000000017941 */ /* 0x000fea0003800000 */
.L_x_327:
        /* <DEDUP_REMOVED lines=13> */
.L_x_330:
[----:B------:R-:W-:Y:S05]  /*1d2f0*/  BSYNC B1 ;  /* 0x0000000000017941 */ /* 0x000fea0003800000 */
.L_x_329:
        /* <DEDUP_REMOVED lines=13> */
.L_x_332:
[----:B------:R-:W-:Y:S05]  /*1d3d0*/  BSYNC B1 ;  /* 0x0000000000017941 */ /* 0x000fea0003800000 */
.L_x_331:
        /* <DEDUP_REMOVED lines=13> */
.L_x_334:
[----:B------:R-:W-:Y:S05]  /*1d4b0*/  BSYNC B1 ;  /* 0x0000000000017941 */ /* 0x000fea0003800000 */
.L_x_333:
        /* <DEDUP_REMOVED lines=13> */
.L_x_336:
[----:B------:R-:W-:Y:S05]  /*1d590*/  BSYNC B1 ;  /* 0x0000000000017941 */ /* 0x000fea0003800000 */
.L_x_335:
        /* <DEDUP_REMOVED lines=13> */
.L_x_338:
[----:B------:R-:W-:Y:S05]  /*1d670*/  BSYNC B1 ;  /* 0x0000000000017941 */ /* 0x000fea0003800000 */
.L_x_337:
        /* <DEDUP_REMOVED lines=13> */
.L_x_340:
[----:B------:R-:W-:Y:S05]  /*1d750*/  BSYNC B1 ;  /* 0x0000000000017941 */ /* 0x000fea0003800000 */
.L_x_339:
        /* <DEDUP_REMOVED lines=13> */
.L_x_342:
[----:B------:R-:W-:Y:S05]  /*1d830*/  BSYNC B1 ;  /* 0x0000000000017941 */ /* 0x000fea0003800000 */
.L_x_341:
        /* <DEDUP_REMOVED lines=13> */
.L_x_344:
[----:B------:R-:W-:Y:S05]  /*1d910*/  BSYNC B1 ;  /* 0x0000000000017941 */ /* 0x000fea0003800000 */
.L_x_343:
        /* <DEDUP_REMOVED lines=13> */
.L_x_346:
[----:B------:R-:W-:Y:S05]  /*1d9f0*/  BSYNC B1 ;  /* 0x0000000000017941 */ /* 0x000fea0003800000 */
.L_x_345:
        /* <DEDUP_REMOVED lines=13> */
.L_x_348:
[----:B------:R-:W-:Y:S05]  /*1dad0*/  BSYNC B1 ;  /* 0x0000000000017941 */ /* 0x000fea0003800000 */
.L_x_347:
        /* <DEDUP_REMOVED lines=13> */
.L_x_350:
[----:B------:R-:W-:Y:S05]  /*1dbb0*/  BSYNC B1 ;  /* 0x0000000000017941 */ /* 0x000fea0003800000 */
.L_x_349:
        /* <DEDUP_REMOVED lines=13> */
.L_x_352:
[----:B------:R-:W-:Y:S05]  /*1dc90*/  BSYNC B1 ;  /* 0x0000000000017941 */ /* 0x000fea0003800000 */
.L_x_351:
        /* <DEDUP_REMOVED lines=13> */
.L_x_354:
[----:B------:R-:W-:Y:S05]  /*1dd70*/  BSYNC B1 ;  /* 0x0000000000017941 */ /* 0x000fea0003800000 */
.L_x_353:
        /* <DEDUP_REMOVED lines=13> */
.L_x_356:
[----:B------:R-:W-:Y:S05]  /*1de50*/  BSYNC B1 ;  /* 0x0000000000017941 */ /* 0x000fea0003800000 */
.L_x_355:
        /* <DEDUP_REMOVED lines=13> */
.L_x_358:
[----:B------:R-:W-:Y:S05]  /*1df30*/  BSYNC B1 ;  /* 0x0000000000017941 */ /* 0x000fea0003800000 */
.L_x_357:
        /* <DEDUP_REMOVED lines=13> */
.L_x_360:
[----:B------:R-:W-:Y:S05]  /*1e010*/  BSYNC B1 ;  /* 0x0000000000017941 */ /* 0x000fea0003800000 */
.L_x_359:
        /* <DEDUP_REMOVED lines=13> */
.L_x_362:
[----:B------:R-:W-:Y:S05]  /*1e0f0*/  BSYNC B1 ;  /* 0x0000000000017941 */ /* 0x000fea0003800000 */
.L_x_361:
        /* <DEDUP_REMOVED lines=13> */
.L_x_364:
[----:B------:R-:W-:Y:S05]  /*1e1d0*/  BSYNC B1 ;  /* 0x0000000000017941 */ /* 0x000fea0003800000 */
.L_x_363:
        /* <DEDUP_REMOVED lines=13> */
.L_x_366:
[----:B------:R-:W-:Y:S05]  /*1e2b0*/  BSYNC B1 ;  /* 0x0000000000017941 */ /* 0x000fea0003800000 */
.L_x_365:
        /* <DEDUP_REMOVED lines=13> */
.L_x_368:
[----:B------:R-:W-:Y:S05]  /*1e390*/  BSYNC B1 ;  /* 0x0000000000017941 */ /* 0x000fea0003800000 */
.L_x_367:
        /* <DEDUP_REMOVED lines=13> */
.L_x_370:
[----:B------:R-:W-:Y:S05]  /*1e470*/  BSYNC B1 ;  /* 0x0000000000017941 */ /* 0x000fea0003800000 */
.L_x_369:
        /* <DEDUP_REMOVED lines=13> */
.L_x_372:
[----:B------:R-:W-:Y:S05]  /*1e550*/  BSYNC B1 ;  /* 0x0000000000017941 */ /* 0x000fea0003800000 */
.L_x_371:
        /* <DEDUP_REMOVED lines=13> */
.L_x_374:
[----:B------:R-:W-:Y:S05]  /*1e630*/  BSYNC B1 ;  /* 0x0000000000017941 */ /* 0x000fea0003800000 */
.L_x_373:
        /* <DEDUP_REMOVED lines=13> */
.L_x_376:
[----:B------:R-:W-:Y:S05]  /*1e710*/  BSYNC B1 ;  /* 0x0000000000017941 */ /* 0x000fea0003800000 */
.L_x_375:
        /* <DEDUP_REMOVED lines=13> */
.L_x_378:
[----:B------:R-:W-:Y:S05]  /*1e7f0*/  BSYNC B1 ;  /* 0x0000000000017941 */ /* 0x000fea0003800000 */
.L_x_377:
        /* <DEDUP_REMOVED lines=13> */
.L_x_380:
[----:B------:R-:W-:Y:S05]  /*1e8d0*/  BSYNC B1 ;  /* 0x0000000000017941 */ /* 0x000fea0003800000 */
.L_x_379:
        /* <DEDUP_REMOVED lines=13> */
.L_x_382:
[----:B------:R-:W-:Y:S05]  /*1e9b0*/  BSYNC B1 ;  /* 0x0000000000017941 */ /* 0x000fea0003800000 */
.L_x_381:
        /* <DEDUP_REMOVED lines=13> */
.L_x_384:
[----:B------:R-:W-:Y:S05]  /*1ea90*/  BSYNC B1 ;  /* 0x0000000000017941 */ /* 0x000fea0003800000 */
.L_x_383:
        /* <DEDUP_REMOVED lines=13> */
.L_x_386:
[----:B------:R-:W-:Y:S05]  /*1eb70*/  BSYNC B1 ;  /* 0x0000000000017941 */ /* 0x000fea0003800000 */
.L_x_385:
        /* <DEDUP_REMOVED lines=13> */
.L_x_388:
[----:B------:R-:W-:Y:S05]  /*1ec50*/  BSYNC B1 ;  /* 0x0000000000017941 */ /* 0x000fea0003800000 */
.L_x_387:
        /* <DEDUP_REMOVED lines=13> */
.L_x_390:
[----:B------:R-:W-:Y:S05]  /*1ed30*/  BSYNC B1 ;  /* 0x0000000000017941 */ /* 0x000fea0003800000 */
.L_x_389:
        /* <DEDUP_REMOVED lines=13> */
.L_x_392:
[----:B------:R-:W-:Y:S05]  /*1ee10*/  BSYNC B1 ;  /* 0x0000000000017941 */ /* 0x000fea0003800000 */
.L_x_391:
        /* <DEDUP_REMOVED lines=13> */
.L_x_394:
[----:B------:R-:W-:Y:S05]  /*1eef0*/  BSYNC B1 ;  /* 0x0000000000017941 */ /* 0x000fea0003800000 */
.L_x_393:
        /* <DEDUP_REMOVED lines=13> */
.L_x_396:
[----:B------:R-:W-:Y:S05]  /*1efd0*/  BSYNC B1 ;  /* 0x0000000000017941 */ /* 0x000fea0003800000 */
.L_x_395:
        /* <DEDUP_REMOVED lines=13> */
.L_x_398:
[----:B------:R-:W-:Y:S05]  /*1f0b0*/  BSYNC B1 ;  /* 0x0000000000017941 */ /* 0x000fea0003800000 */
.L_x_397:
        /* <DEDUP_REMOVED lines=13> */
.L_x_400:
[----:B------:R-:W-:Y:S05]  /*1f190*/  BSYNC B1 ;  /* 0x0000000000017941 */ /* 0x000fea0003800000 */
.L_x_399:
        /* <DEDUP_REMOVED lines=13> */
.L_x_402:
[----:B------:R-:W-:Y:S05]  /*1f270*/  BSYNC B1 ;  /* 0x0000000000017941 */ /* 0x000fea0003800000 */
.L_x_401:
        /* <DEDUP_REMOVED lines=13> */
.L_x_404:
[----:B------:R-:W-:Y:S05]  /*1f350*/  BSYNC B1 ;  /* 0x0000000000017941 */ /* 0x000fea0003800000 */
.L_x_403:
        /* <DEDUP_REMOVED lines=13> */
.L_x_406:
[----:B------:R-:W-:Y:S05]  /*1f430*/  BSYNC B1 ;  /* 0x0000000000017941 */ /* 0x000fea0003800000 */
.L_x_405:
        /* <DEDUP_REMOVED lines=13> */
.L_x_408:
[----:B------:R-:W-:Y:S05]  /*1f510*/  BSYNC B1 ;  /* 0x0000000000017941 */ /* 0x000fea0003800000 */
.L_x_407:
        /* <DEDUP_REMOVED lines=13> */
.L_x_410:
[----:B------:R-:W-:Y:S05]  /*1f5f0*/  BSYNC B1 ;  /* 0x0000000000017941 */ /* 0x000fea0003800000 */
.L_x_409:
        /* <DEDUP_REMOVED lines=13> */
.L_x_412:
[----:B------:R-:W-:Y:S05]  /*1f6d0*/  BSYNC B1 ;  /* 0x0000000000017941 */ /* 0x000fea0003800000 */
.L_x_411:
        /* <DEDUP_REMOVED lines=13> */
.L_x_414:
[----:B------:R-:W-:Y:S05]  /*1f7b0*/  BSYNC B1 ;  /* 0x0000000000017941 */ /* 0x000fea0003800000 */
.L_x_413:
        /* <DEDUP_REMOVED lines=13> */
.L_x_416:
[----:B------:R-:W-:Y:S05]  /*1f890*/  BSYNC B1 ;  /* 0x0000000000017941 */ /* 0x000fea0003800000 */
.L_x_415:
        /* <DEDUP_REMOVED lines=13> */
.L_x_418:
[----:B------:R-:W-:Y:S05]  /*1f970*/  BSYNC B1 ;  /* 0x0000000000017941 */ /* 0x000fea0003800000 */
.L_x_417:
        /* <DEDUP_REMOVED lines=13> */
.L_x_420:
[----:B------:R-:W-:Y:S05]  /*1fa50*/  BSYNC B1 ;  /* 0x0000000000017941 */ /* 0x000fea0003800000 */
.L_x_419:
        /* <DEDUP_REMOVED lines=13> */
.L_x_422:
[----:B------:R-:W-:Y:S05]  /*1fb30*/  BSYNC B1 ;  /* 0x0000000000017941 */ /* 0x000fea0003800000 */
.L_x_421:
        /* <DEDUP_REMOVED lines=13> */
.L_x_424:
[----:B------:R-:W-:Y:S05]  /*1fc10*/  BSYNC B1 ;  /* 0x0000000000017941 */ /* 0x000fea0003800000 */
.L_x_423:
        /* <DEDUP_REMOVED lines=13> */
.L_x_426:
[----:B------:R-:W-:Y:S05]  /*1fcf0*/  BSYNC B1 ;  /* 0x0000000000017941 */ /* 0x000fea0003800000 */
.L_x_425:
        /* <DEDUP_REMOVED lines=13> */
.L_x_428:
[----:B------:R-:W-:Y:S05]  /*1fdd0*/  BSYNC B1 ;  /* 0x0000000000017941 */ /* 0x000fea0003800000 */
.L_x_427:
        /* <DEDUP_REMOVED lines=13> */
.L_x_430:
[----:B------:R-:W-:Y:S05]  /*1feb0*/  BSYNC B1 ;  /* 0x0000000000017941 */ /* 0x000fea0003800000 */
.L_x_429:
        /* <DEDUP_REMOVED lines=13> */
.L_x_432:
[----:B------:R-:W-:Y:S05]  /*1ff90*/  BSYNC B1 ;  /* 0x0000000000017941 */ /* 0x000fea0003800000 */
.L_x_431:
        /* <DEDUP_REMOVED lines=13> */
.L_x_434:
[----:B------:R-:W-:Y:S05]  /*20070*/  BSYNC B1 ;  /* 0x0000000000017941 */ /* 0x000fea0003800000 */
.L_x_433:
        /* <DEDUP_REMOVED lines=13> */
.L_x_436:
[----:B------:R-:W-:Y:S05]  /*20150*/  BSYNC B1 ;  /* 0x0000000000017941 */ /* 0x000fea0003800000 */
.L_x_435:
        /* <DEDUP_REMOVED lines=13> */
.L_x_438:
[----:B------:R-:W-:Y:S05]  /*20230*/  BSYNC B1 ;  /* 0x0000000000017941 */ /* 0x000fea0003800000 */
.L_x_437:
        /* <DEDUP_REMOVED lines=13> */
.L_x_440:
[----:B------:R-:W-:Y:S05]  /*20310*/  BSYNC B1 ;  /* 0x0000000000017941 */ /* 0x000fea0003800000 */
.L_x_439:
        /* <DEDUP_REMOVED lines=13> */
.L_x_442:
[----:B------:R-:W-:Y:S05]  /*203f0*/  BSYNC B1 ;  /* 0x0000000000017941 */ /* 0x000fea0003800000 */
.L_x_441:
        /* <DEDUP_REMOVED lines=13> */
.L_x_444:
[----:B------:R-:W-:Y:S05]  /*204d0*/  BSYNC B1 ;  /* 0x0000000000017941 */ /* 0x000fea0003800000 */
.L_x_443:
        /* <DEDUP_REMOVED lines=13> */
.L_x_446:
[----:B------:R-:W-:Y:S05]  /*205b0*/  BSYNC B1 ;  /* 0x0000000000017941 */ /* 0x000fea0003800000 */
.L_x_445:
        /* <DEDUP_REMOVED lines=13> */
.L_x_448:
[----:B------:R-:W-:Y:S05]  /*20690*/  BSYNC B1 ;  /* 0x0000000000017941 */ /* 0x000fea0003800000 */
.L_x_447:
        /* <DEDUP_REMOVED lines=13> */
.L_x_450:
[----:B------:R-:W-:Y:S05]  /*20770*/  BSYNC B1 ;  /* 0x0000000000017941 */ /* 0x000fea0003800000 */
.L_x_449:
        /* <DEDUP_REMOVED lines=13> */
.L_x_452:
[----:B------:R-:W-:Y:S05]  /*20850*/  BSYNC B1 ;  /* 0x0000000000017941 */ /* 0x000fea0003800000 */
.L_x_451:
        /* <DEDUP_REMOVED lines=13> */
.L_x_454:
[----:B------:R-:W-:Y:S05]  /*20930*/  BSYNC B1 ;  /* 0x0000000000017941 */ /* 0x000fea0003800000 */
.L_x_453:
        /* <DEDUP_REMOVED lines=13> */
.L_x_456:
[----:B------:R-:W-:Y:S05]  /*20a10*/  BSYNC B1 ;  /* 0x0000000000017941 */ /* 0x000fea0003800000 */
.L_x_455:
        /* <DEDUP_REMOVED lines=13> */
.L_x_458:
[----:B------:R-:W-:Y:S05]  /*20af0*/  BSYNC B1 ;  /* 0x0000000000017941 */ /* 0x000fea0003800000 */
.L_x_457:
        /* <DEDUP_REMOVED lines=13> */
.L_x_460:
[----:B------:R-:W-:Y:S05]  /*20bd0*/  BSYNC B1 ;  /* 0x0000000000017941 */ /* 0x000fea0003800000 */
.L_x_459:
        /* <DEDUP_REMOVED lines=13> */
.L_x_462:
[----:B------:R-:W-:Y:S05]  /*20cb0*/  BSYNC B1 ;  /* 0x0000000000017941 */ /* 0x000fea0003800000 */
.L_x_461:
        /* <DEDUP_REMOVED lines=13> */
.L_x_464:
[----:B------:R-:W-:Y:S05]  /*20d90*/  BSYNC B1 ;  /* 0x0000000000017941 */ /* 0x000fea0003800000 */
.L_x_463:
        /* <DEDUP_REMOVED lines=13> */
.L_x_466:
[----:B------:R-:W-:Y:S05]  /*20e70*/  BSYNC B1 ;  /* 0x0000000000017941 */ /* 0x000fea0003800000 */
.L_x_465:
        /* <DEDUP_REMOVED lines=13> */
.L_x_468:
[----:B------:R-:W-:Y:S05]  /*20f50*/  BSYNC B1 ;  /* 0x0000000000017941 */ /* 0x000fea0003800000 */
.L_x_467:
        /* <DEDUP_REMOVED lines=13> */
.L_x_470:
[----:B------:R-:W-:Y:S05]  /*21030*/  BSYNC B1 ;  /* 0x0000000000017941 */ /* 0x000fea0003800000 */
.L_x_469:
        /* <DEDUP_REMOVED lines=13> */
.L_x_472:
[----:B------:R-:W-:Y:S05]  /*21110*/  BSYNC B1 ;  /* 0x0000000000017941 */ /* 0x000fea0003800000 */
.L_x_471:
        /* <DEDUP_REMOVED lines=13> */
.L_x_474:
[----:B------:R-:W-:Y:S05]  /*211f0*/  BSYNC B1 ;  /* 0x0000000000017941 */ /* 0x000fea0003800000 */
.L_x_473:
        /* <DEDUP_REMOVED lines=13> */
.L_x_476:
[----:B------:R-:W-:Y:S05]  /*212d0*/  BSYNC B1 ;  /* 0x0000000000017941 */ /* 0x000fea0003800000 */
.L_x_475:
        /* <DEDUP_REMOVED lines=13> */
.L_x_478:
[----:B------:R-:W-:Y:S05]  /*213b0*/  BSYNC B1 ;  /* 0x0000000000017941 */ /* 0x000fea0003800000 */
.L_x_477:
        /* <DEDUP_REMOVED lines=13> */
.L_x_480:
[----:B------:R-:W-:Y:S05]  /*21490*/  BSYNC B1 ;  /* 0x0000000000017941 */ /* 0x000fea0003800000 */
.L_x_479:
        /* <DEDUP_REMOVED lines=13> */
.L_x_482:
[----:B------:R-:W-:Y:S05]  /*21570*/  BSYNC B1 ;  /* 0x0000000000017941 */ /* 0x000fea0003800000 */
.L_x_481:
        /* <DEDUP_REMOVED lines=13> */
.L_x_484:
[----:B------:R-:W-:Y:S05]  /*21650*/  BSYNC B1 ;  /* 0x0000000000017941 */ /* 0x000fea0003800000 */
.L_x_483:
        /* <DEDUP_REMOVED lines=13> */
.L_x_486:
[----:B------:R-:W-:Y:S05]  /*21730*/  BSYNC B1 ;  /* 0x0000000000017941 */ /* 0x000fea0003800000 */
.L_x_485:
        /* <DEDUP_REMOVED lines=13> */
.L_x_488:
[----:B------:R-:W-:Y:S05]  /*21810*/  BSYNC B1 ;  /* 0x0000000000017941 */ /* 0x000fea0003800000 */
.L_x_487:
        /* <DEDUP_REMOVED lines=13> */
.L_x_490:
[----:B------:R-:W-:Y:S05]  /*218f0*/  BSYNC B1 ;  /* 0x0000000000017941 */ /* 0x000fea0003800000 */
.L_x_489:
        /* <DEDUP_REMOVED lines=13> */
.L_x_492:
[----:B------:R-:W-:Y:S05]  /*219d0*/  BSYNC B1 ;  /* 0x0000000000017941 */ /* 0x000fea0003800000 */
.L_x_491:
        /* <DEDUP_REMOVED lines=13> */
.L_x_494:
[----:B------:R-:W-:Y:S05]  /*21ab0*/  BSYNC B1 ;  /* 0x0000000000017941 */ /* 0x000fea0003800000 */
.L_x_493:
        /* <DEDUP_REMOVED lines=13> */
.L_x_496:
[----:B------:R-:W-:Y:S05]  /*21b90*/  BSYNC B1 ;  /* 0x0000000000017941 */ /* 0x000fea0003800000 */
.L_x_495:
        /* <DEDUP_REMOVED lines=13> */
.L_x_498:
[----:B------:R-:W-:Y:S05]  /*21c70*/  BSYNC B1 ;  /* 0x0000000000017941 */ /* 0x000fea0003800000 */
.L_x_497:
        /* <DEDUP_REMOVED lines=13> */
.L_x_500:
[----:B------:R-:W-:Y:S05]  /*21d50*/  BSYNC B1 ;  /* 0x0000000000017941 */ /* 0x000fea0003800000 */
.L_x_499:
        /* <DEDUP_REMOVED lines=13> */
.L_x_502:
[----:B------:R-:W-:Y:S05]  /*21e30*/  BSYNC B1 ;  /* 0x0000000000017941 */ /* 0x000fea0003800000 */
.L_x_501:
        /* <DEDUP_REMOVED lines=13> */
.L_x_504:
[----:B------:R-:W-:Y:S05]  /*21f10*/  BSYNC B1 ;  /* 0x0000000000017941 */ /* 0x000fea0003800000 */
.L_x_503:
        /* <DEDUP_REMOVED lines=13> */
.L_x_506:
[----:B------:R-:W-:Y:S05]  /*21ff0*/  BSYNC B1 ;  /* 0x0000000000017941 */ /* 0x000fea0003800000 */
.L_x_505:
        /* <DEDUP_REMOVED lines=13> */
.L_x_508:
[----:B------:R-:W-:Y:S05]  /*220d0*/  BSYNC B1 ;  /* 0x0000000000017941 */ /* 0x000fea0003800000 */
.L_x_507:
        /* <DEDUP_REMOVED lines=13> */
.L_x_510:
[----:B------:R-:W-:Y:S05]  /*221b0*/  BSYNC B1 ;  /* 0x0000000000017941 */ /* 0x000fea0003800000 */
.L_x_509:
        /* <DEDUP_REMOVED lines=13> */
.L_x_512:
[----:B------:R-:W-:Y:S05]  /*22290*/  BSYNC B1 ;  /* 0x0000000000017941 */ /* 0x000fea0003800000 */
.L_x_511:
        /* <DEDUP_REMOVED lines=13> */
.L_x_514:
[----:B------:R-:W-:Y:S05]  /*22370*/  BSYNC B1 ;  /* 0x0000000000017941 */ /* 0x000fea0003800000 */
.L_x_513:
        /* <DEDUP_REMOVED lines=13> */
.L_x_516:
[----:B------:R-:W-:Y:S05]  /*22450*/  BSYNC B1 ;  /* 0x0000000000017941 */ /* 0x000fea0003800000 */
.L_x_515:
        /* <DEDUP_REMOVED lines=13> */
.L_x_518:
[----:B------:R-:W-:Y:S05]  /*22530*/  BSYNC B1 ;  /* 0x0000000000017941 */ /* 0x000fea0003800000 */
.L_x_517:
        /* <DEDUP_REMOVED lines=13> */
.L_x_520:
[----:B------:R-:W-:Y:S05]  /*22610*/  BSYNC B1 ;  /* 0x0000000000017941 */ /* 0x000fea0003800000 */
.L_x_519:
        /* <DEDUP_REMOVED lines=13> */
.L_x_522:
[----:B------:R-:W-:Y:S05]  /*226f0*/  BSYNC B1 ;  /* 0x0000000000017941 */ /* 0x000fea0003800000 */
.L_x_521:
        /* <DEDUP_REMOVED lines=13> */
.L_x_524:
[----:B------:R-:W-:Y:S05]  /*227d0*/  BSYNC B1 ;  /* 0x0000000000017941 */ /* 0x000fea0003800000 */
.L_x_523:
        /* <DEDUP_REMOVED lines=13> */
.L_x_526:
[----:B------:R-:W-:Y:S05]  /*228b0*/  BSYNC B1 ;  /* 0x0000000000017941 */ /* 0x000fea0003800000 */
.L_x_525:
        /* <DEDUP_REMOVED lines=13> */
.L_x_528:
[----:B------:R-:W-:Y:S05]  /*22990*/  BSYNC B1 ;  /* 0x0000000000017941 */ /* 0x000fea0003800000 */
.L_x_527:
        /* <DEDUP_REMOVED lines=13> */
.L_x_530:
[----:B------:R-:W-:Y:S05]  /*22a70*/  BSYNC B1 ;  /* 0x0000000000017941 */ /* 0x000fea0003800000 */
.L_x_529:
        /* <DEDUP_REMOVED lines=13> */
.L_x_532:
[----:B------:R-:W-:Y:S05]  /*22b50*/  BSYNC B1 ;  /* 0x0000000000017941 */ /* 0x000fea0003800000 */
.L_x_531:
        /* <DEDUP_REMOVED lines=13> */
.L_x_534:
[----:B------:R-:W-:Y:S05]  /*22c30*/  BSYNC B1 ;  /* 0x0000000000017941 */ /* 0x000fea0003800000 */
.L_x_533:
        /* <DEDUP_REMOVED lines=13> */
.L_x_536:
[----:B------:R-:W-:Y:S05]  /*22d10*/  BSYNC B1 ;  /* 0x0000000000017941 */ /* 0x000fea0003800000 */
.L_x_535:
        /* <DEDUP_REMOVED lines=13> */
.L_x_538:
[----:B------:R-:W-:Y:S05]  /*22df0*/  BSYNC B1 ;  /* 0x0000000000017941 */ /* 0x000fea0003800000 */
.L_x_537:
        /* <DEDUP_REMOVED lines=13> */
.L_x_540:
[----:B------:R-:W-:Y:S05]  /*22ed0*/  BSYNC B1 ;  /* 0x0000000000017941 */ /* 0x000fea0003800000 */
.L_x_539:
[----:B--234-:R-:W2:Y:S01]  /*22ee0*/  LDL.LU R3, [R1+0x444] ;  /* 0x0004440001037983 */ /* 0x01cea20000300800 */
[----:B-----5:R-:W-:Y:S01]  /*22ef0*/  LOP3.LUT R6, R6, 0xff, RZ, 0xc0, !PT ;  /* 0x000000ff06067812 */ /* 0x020fe200078ec0ff */
[----:B------:R-:W-:Y:S01]  /*22f00*/  BSSY B1, `(.L_x_541) ;  /* 0x000000b000017945 */ /* 0x000fe20003800000 */
[----:B------:R-:W-:Y:S02]  /*22f10*/  ISETP.LT.OR P2, PT, R0, 0xf9, !P1 ;  /* 0x000000f90000780c */ /* 0x000fe40004f41670 */
[----:B------:R-:W-:Y:S02]  /*22f20*/  F2FP.F16.E5M2.UNPACK_B R6, R6 ;  /* 0x00000006ff06723e */ /* 0x000fe400020004ff */
[----:B------:R-:W-:-:S03]  /*22f30*/  PRMT R2, RZ, 0x7610, R2 ;  /* 0x00007610ff027816 */ /* 0x000fc60000000002 */
[----:B------:R-:W-:-:S05]  /*22f40*/  HADD2.F32 R6, -RZ, R6.H0_H0 ;  /* 0x20000006ff067230 */ /* 0x000fca0000004100 */
[----:B------:R-:W-:-:S04]  /*22f50*/  FMUL R6, R6, UR21 ;  /* 0x0000001506067c20 */ /* 0x000fc80008400000 */
[----:B--2---:R-:W-:-:S05]  /*22f60*/  FFMA R6, R3, UR20, R6 ;  /* 0x0000001403067c23 */ /* 0x004fca0008000006 */
[----:B------:R-:W-:-:S05]  /*22f70*/  F2FP.SATFINITE.E5M2.F32.PACK_AB_MERGE_C R3, RZ, R6, RZ ;  /* 0x00000006ff03723e */ /* 0x000fca00048060ff */
[----:B------:R2:W-:Y:S01]  /*22f80*/  @!P0 STG.E.U8 desc[UR14][R30.64+0xf9], R3 ;  /* 0x0000f9031e008986 */ /* 0x0005e2000c10110e */
[----:B------:R-:W-:Y:S05]  /*22f90*/  @P2 BRA `(.L_x_542) ;  /* 0x0000000000042947 */ /* 0x000fea0003800000 */
[----:B------:R3:W5:Y:S02]  /*22fa0*/  LDG.E.U8 R2, desc[UR14][R4.64+0xf8] ;  /* 0x0000f80e04027981 */ /* 0x000764000c1e1100 */
.L_x_542:
[----:B------:R-:W-:Y:S05]  /*22fb0*/  BSYNC B1 ;  /* 0x0000000000017941 */ /* 0x000fea0003800000 */
.L_x_541:
[----:B--2---:R-:W2:Y:S01]  /*22fc0*/  LDL.LU R3, [R1+0x448] ;  /* 0x0004480001037983 */ /* 0x004ea20000300800 */
        /* <DEDUP_REMOVED lines=12> */
.L_x_544:
[----:B------:R-:W-:Y:S05]  /*23090*/  BSYNC B1 ;  /* 0x0000000000017941 */ /* 0x000fea0003800000 */
.L_x_543:
[----:B------:R-:W-:Y:S05]  /*230a0*/  @P1 BRA `(.L_x_545) ;  /* 0x0000004800841947 */ /* 0x000fea0003800000 */
[----:B------:R-:W2:Y:S01]  /*230b0*/  LDL.LU R2, [R1+0x44c] ;  /* 0x00044c0001027983 */ /* 0x000ea20000300800 */
[----:B-----5:R-:W-:-:S04]  /*230c0*/  LOP3.LUT R0, R0, 0xff, RZ, 0xc0, !PT ;  /* 0x000000ff00007812 */ /* 0x020fc800078ec0ff */
[----:B------:R-:W-:-:S05]  /*230d0*/  F2FP.F16.E5M2.UNPACK_B R0, R0 ;  /* 0x00000000ff00723e */ /* 0x000fca00020004ff */
[----:B------:R-:W-:-:S05]  /*230e0*/  HADD2.F32 R0, -RZ, R0.H0_H0 ;  /* 0x20000000ff007230 */ /* 0x000fca0000004100 */
[----:B------:R-:W-:-:S04]  /*230f0*/  FMUL R0, R0, UR21 ;  /* 0x0000001500007c20 */ /* 0x000fc80008400000 */
[----:B--2---:R-:W-:-:S05]  /*23100*/  FFMA R0, R2, UR20, R0 ;  /* 0x0000001402007c23 */ /* 0x004fca0008000000 */
[----:B------:R-:W-:-:S05]  /*23110*/  F2FP.SATFINITE.E5M2.F32.PACK_AB_MERGE_C R3, RZ, R0, RZ ;  /* 0x00000000ff03723e */ /* 0x000fca00048060ff */
[----:B------:R2:W-:Y:S01]  /*23120*/  STG.E.U8 desc[UR14][R28.64+0xf9], R3 ;  /* 0x0000f9031c007986 */ /* 0x0005e2000c10110e */
[----:B------:R-:W-:Y:S05]  /*23130*/  BRA `(.L_x_545) ;  /* 0x0000004800607947 */ /* 0x000fea0003800000 */
.L_x_32:
[----:B------:R-:W-:Y:S01]  /*23140*/  ISETP.GE.AND P3, PT, R34, 0x1, PT ;  /* 0x000000012200780c */ /* 0x000fe20003f66270 */
[----:B-----5:R-:W-:Y:S01]  /*23150*/  FMUL R2, R2, UR20 ;  /* 0x0000001402027c20 */ /* 0x020fe20008400000 */
[----:B------:R-:W3:Y:S02]  /*23160*/  LDL.LU R40, [R1+0x200] ;  /* 0x0002000001287983 */ /* 0x000ee40000300800 */
[----:B------:R-:W-:Y:S02]  /*23170*/  ISETP.LT.OR P0, PT, R0, 0x1, !P3 ;  /* 0x000000010000780c */ /* 0x000fe40005f01670 */
[----:B------:R-:W-:Y:S01]  /*23180*/  F2FP.SATFINITE.E5M2.F32.PACK_AB_MERGE_C R2, RZ, R2, RZ ;  /* 0x00000002ff02723e */ /* 0x000fe200048060ff */
[----:B------:R-:W-:Y:S01]  /*23190*/  FMUL R3, R3, UR20 ;  /* 0x0000001403037c20 */ /* 0x000fe20008400000 */
[----:B------:R-:W-:Y:S01]  /*231a0*/  ISETP.GE.AND P2, PT, R34, 0x9, PT ;  /* 0x000000092200780c */ /* 0x000fe20003f46270 */
[----:B------:R-:W-:Y:S01]  /*231b0*/  FMUL R4, R4, UR20 ;  /* 0x0000001404047c20 */ /* 0x000fe20008400000 */
[----:B------:R-:W-:Y:S01]  /*231c0*/  FMUL R5, R5, UR20 ;  /* 0x0000001405057c20 */ /* 0x000fe20008400000 */
[----:B------:R-:W-:Y:S01]  /*231d0*/  ISETP.LT.OR P1, PT, R0, 0x9, !P3 ;  /* 0x000000090000780c */ /* 0x000fe20005f21670 */
[----:B------:R-:W-:Y:S01]  /*231e0*/  FMUL R6, R6, UR20 ;  /* 0x0000001406067c20 */ /* 0x000fe20008400000 */
[----:B------:R-:W-:Y:S01]  /*231f0*/  FMUL R7, R7, UR20 ;  /* 0x0000001407077c20 */ /* 0x000fe20008400000 */
[----:B------:R-:W-:Y:S01]  /*23200*/  FMUL R8, R8, UR20 ;  /* 0x0000001408087c20 */ /* 0x000fe20008400000 */
[----:B------:R-:W-:Y:S01]  /*23210*/  FMUL R9, R9, UR20 ;  /* 0x0000001409097c20 */ /* 0x000fe20008400000 */
[----:B------:R-:W-:Y:S01]  /*23220*/  FMUL R10, R10, UR20 ;  /* 0x000000140a0a7c20 */ /* 0x000fe20008400000 */
[----:B------:R-:W-:Y:S01]  /*23230*/  @!P0 STG.E.U8 desc[UR14][R24.64], R2 ;  /* 0x0000000218008986 */ /* 0x000fe2000c10110e */
[----:B------:R-:W-:-:S02]  /*23240*/  ISETP.LT.OR P0, PT, R0, 0x2, !P3 ;  /* 0x000000020000780c */ /* 0x000fc40005f01670 */
[----:B------:R-:W-:Y:S01]  /*23250*/  F2FP.SATFINITE.E5M2.F32.PACK_AB_MERGE_C R3, RZ, R3, RZ ;  /* 0x00000003ff03723e */ /* 0x000fe200048060ff */
[----:B------:R-:W-:Y:S01]  /*23260*/  FMUL R11, R11, UR20 ;  /* 0x000000140b0b7c20 */ /* 0x000fe20008400000 */
[----:B------:R-:W-:Y:S01]  /*23270*/  F2FP.SATFINITE.E5M2.F32.PACK_AB_MERGE_C R4, RZ, R4, RZ ;  /* 0x00000004ff04723e */ /* 0x000fe200048060ff */
[----:B------:R-:W-:Y:S01]  /*23280*/  FMUL R12, R12, UR20 ;  /* 0x000000140c0c7c20 */ /* 0x000fe20008400000 */
[----:B------:R-:W-:Y:S01]  /*23290*/  FMUL R13, R13, UR20 ;  /* 0x000000140d0d7c20 */ /* 0x000fe20008400000 */
[----:B------:R-:W-:Y:S01]  /*232a0*/  FMUL R14, R14, UR20 ;  /* 0x000000140e0e7c20 */ /* 0x000fe20008400000 */
[----:B------:R-:W-:Y:S01]  /*232b0*/  FMUL R15, R15, UR20 ;  /* 0x000000140f0f7c20 */ /* 0x000fe20008400000 */
[----:B------:R-:W-:Y:S01]  /*232c0*/  FMUL R16, R16, UR20 ;  /* 0x0000001410107c20 */ /* 0x000fe20008400000 */
[----:B------:R-:W-:Y:S01]  /*232d0*/  FMUL R17, R17, UR20 ;  /* 0x0000001411117c20 */ /* 0x000fe20008400000 */
[----:B------:R-:W-:Y:S01]  /*232e0*/  FMUL R18, R18, UR20 ;  /* 0x0000001412127c20 */ /* 0x000fe20008400000 */
[----:B------:R-:W-:Y:S01]  /*232f0*/  FMUL R19, R19, UR20 ;  /* 0x0000001413137c20 */ /* 0x000fe20008400000 */
[----:B------:R0:W-:Y:S01]  /*23300*/  @!P0 STG.E.U8 desc[UR14][R24.64+0x1], R3 ;  /* 0x0000010318008986 */ /* 0x0001e2000c10110e */
[----:B------:R-:W-:-:S02]  /*23310*/  ISETP.LT.OR P0, PT, R0, 0x1, !P2 ;  /* 0x000000010000780c */ /* 0x000fc40005701670 */
[----:B------:R-:W-:Y:S01]  /*23320*/  F2FP.SATFINITE.E5M2.F32.PACK_AB_MERGE_C R5, RZ, R5, RZ ;  /* 0x00000005ff05723e */ /* 0x000fe200048060ff */
[----:B------:R-:W-:Y:S01]  /*23330*/  FMUL R20, R20, UR20 ;  /* 0x0000001414147c20 */ /* 0x000fe20008400000 */
[----:B------:R-:W4:Y:S01]  /*23340*/  LDL.LU R39, [R1+0x204] ;  /* 0x0002040001277983 */ /* 0x000f220000300800 */
[----:B------:R-:W-:Y:S02]  /*23350*/  F2FP.SATFINITE.E5M2.F32.PACK_AB_MERGE_C R6, RZ, R6, RZ ;  /* 0x00000006ff06723e */ /* 0x000fe400048060ff */
[----:B------:R-:W-:Y:S01]  /*23360*/  F2FP.SATFINITE.E5M2.F32.PACK_AB_MERGE_C R7, RZ, R7, RZ ;  /* 0x00000007ff07723e */ /* 0x000fe200048060ff */
[----:B------:R-:W-:Y:S01]  /*23370*/  FMUL R21, R21, UR20 ;  /* 0x0000001415157c20 */ /* 0x000fe20008400000 */
[C---:B------:R-:W-:Y:S01]  /*23380*/  ISETP.LT.OR P5, PT, R0.reuse, 0xa, !P2 ;  /* 0x0000000a0000780c */ /* 0x040fe200057a1670 */
[----:B------:R-:W2:Y:S04]  /*23390*/  LDL.LU R35, [R1+0x208] ;  /* 0x0002080001237983 */ /* 0x000ea80000300800 */
[----:B------:R-:W-:Y:S01]  /*233a0*/  @!P0 STG.E.U8 desc[UR14][R26.64], R4 ;  /* 0x000000041a008986 */ /* 0x000fe2000c10110e */
[----:B------:R-:W-:-:S02]  /*233b0*/  ISETP.LT.OR P0, PT, R0, 0x2, !P2 ;  /* 0x000000020000780c */ /* 0x000fc40005701670 */
[----:B------:R-:W-:Y:S01]  /*233c0*/  F2FP.SATFINITE.E5M2.F32.PACK_AB_MERGE_C R8, RZ, R8, RZ ;  /* 0x00000008ff08723e */ /* 0x000fe200048060ff */
[----:B------:R-:W-:Y:S01]  /*233d0*/  FMUL R22, R22, UR20 ;  /* 0x0000001416167c20 */ /* 0x000fe20008400000 */
[----:B------:R-:W-:Y:S01]  /*233e0*/  F2FP.SATFINITE.E5M2.F32.PACK_AB_MERGE_C R9, RZ, R9, RZ ;  /* 0x00000009ff09723e */ /* 0x000fe200048060ff */
[----:B------:R-:W4:Y:S08]  /*233f0*/  LDL.LU R33, [R1+0x20c] ;  /* 0x00020c0001217983 */ /* 0x000f300000300800 */
[----:B------:R1:W-:Y:S01]  /*23400*/  @!P0 STG.E.U8 desc[UR14][R26.64+0x1], R5 ;  /* 0x000001051a008986 */ /* 0x0003e2000c10110e */
[----:B------:R-:W-:-:S03]  /*23410*/  ISETP.LT.OR P0, PT, R0, 0xa, !P3 ;  /* 0x0000000a0000780c */ /* 0x000fc60005f01670 */
[----:B------:R-:W-:Y:S01]  /*23420*/  @!P1 STG.E.U8 desc[UR14][R24.64+0x8], R6 ;  /* 0x0000080618009986 */ /* 0x000fe2000c10110e */
[C---:B------:R-:W-:Y:S02]  /*23430*/  ISETP.LT.OR P1, PT, R0.reuse, 0x9, !P2 ;  /* 0x000000090000780c */ /* 0x040fe40005721670 */
[----:B------:R-:W-:Y:S01]  /*23440*/  F2FP.SATFINITE.E5M2.F32.PACK_AB_MERGE_C R10, RZ, R10, RZ ;  /* 0x0000000aff0a723e */ /* 0x000fe200048060ff */
[----:B------:R-:W4:Y:S01]  /*23450*/  LDL.LU R32, [R1+0x210] ;  /* 0x0002100001207983 */ /* 0x000f220000300800 */
[----:B------:R-:W-:Y:S02]  /*23460*/  F2FP.SATFINITE.E5M2.F32.PACK_AB_MERGE_C R11, RZ, R11, RZ ;  /* 0x0000000bff0b723e */ /* 0x000fe400048060ff */
[----:B------:R-:W-:Y:S01]  /*23470*/  F2FP.SATFINITE.E5M2.F32.PACK_AB_MERGE_C R12, RZ, R12, RZ ;  /* 0x0000000cff0c723e */ /* 0x000fe200048060ff */
[----:B------:R-:W-:Y:S01]  /*23480*/  FMUL R23, R23, UR20 ;  /* 0x0000001417177c20 */ /* 0x000fe20008400000 */
[----:B------:R-:W-:Y:S01]  /*23490*/  F2FP.SATFINITE.E5M2.F32.PACK_AB_MERGE_C R13, RZ, R13, RZ ;  /* 0x0000000dff0d723e */ /* 0x000fe200048060ff */
[----:B------:R-:W-:Y:S01]  /*234a0*/  @!P0 STG.E.U8 desc[UR14][R24.64+0x9], R7 ;  /* 0x0000090718008986 */ /* 0x000fe2000c10110e */
[----:B------:R-:W-:-:S03]  /*234b0*/  ISETP.LT.OR P0, PT, R0, 0x11, !P3 ;  /* 0x000000110000780c */ /* 0x000fc60005f01670 */
[----:B------:R-:W-:Y:S01]  /*234c0*/  @!P1 STG.E.U8 desc[UR14][R26.64+0x8], R8 ;  /* 0x000008081a009986 */ /* 0x000fe2000c10110e */
[----:B------:R-:W-:-:S03]  /*234d0*/  ISETP.LT.OR P1, PT, R0, 0x12, !P3 ;  /* 0x000000120000780c */ /* 0x000fc60005f21670 */
[----:B------:R-:W-:Y:S01]  /*234e0*/  @!P5 STG.E.U8 desc[UR14][R26.64+0x9], R9 ;  /* 0x000009091a00d986 */ /* 0x000fe2000c10110e */
[----:B------:R-:W-:Y:S02]  /*234f0*/  ISETP.LT.OR P5, PT, R0, 0x11, !P2 ;  /* 0x000000110000780c */ /* 0x000fe400057a1670 */
        /* <DEDUP_REMOVED lines=8> */
[C---:B------:R-:W-:Y:S02]  /*23580*/  ISETP.LT.OR P5, PT, R0.reuse, 0x1a, !P3 ;  /* 0x0000001a0000780c */ /* 0x040fe40005fa1670 */
        /* <DEDUP_REMOVED lines=22> */
[C---:B------:R-:W-:Y:S02]  /*236f0*/  ISETP.LT.OR P0, PT, R0.reuse, 0x29, !P3 ;  /* 0x000000290000780c */ /* 0x040fe40005f01670 */
[----:B------:R-:W-:Y:S01]  /*23700*/  F2FP.SATFINITE.E5M2.F32.PACK_AB_MERGE_C R22, RZ, R22, RZ ;  /* 0x00000016ff16723e */ /* 0x000fe200048060ff */
[----:B------:R-:W-:Y:S01]  /*23710*/  @!P1 STG.E.U8 desc[UR14][R26.64+0x20], R20 ;  /* 0x000020141a009986 */ /* 0x000fe2000c10110e */
[----:B------:R-:W-:-:S02]  /*23720*/  ISETP.LT.OR P1, PT, R0, 0x2a, !P3 ;  /* 0x0000002a0000780c */ /* 0x000fc40005f21670 */
[C---:B------:R-:W-:Y:S01]  /*23730*/  ISETP.LT.OR P6, PT, R0.reuse, 0x2a, !P2 ;  /* 0x0000002a0000780c */ /* 0x040fe200057c1670 */
[----:B------:R-:W-:Y:S01]  /*23740*/  @!P5 STG.E.U8 desc[UR14][R26.64+0x21], R21 ;  /* 0x000021151a00d986 */ /* 0x000fe2000c10110e */
[----:B------:R-:W-:Y:S01]  /*23750*/  ISETP.LT.OR P5, PT, R0, 0x29, !P2 ;  /* 0x000000290000780c */ /* 0x000fe200057a1670 */
[----:B------:R-:W-:Y:S01]  /*23760*/  FMUL R156, R156, UR20 ;  /* 0x000000149c9c7c20 */ /* 0x000fe20008400000 */
[----:B------:R-:W-:Y:S01]  /*23770*/  FMUL R157, R157, UR20 ;  /* 0x000000149d9d7c20 */ /* 0x000fe20008400000 */
[----:B------:R-:W-:Y:S01]  /*23780*/  FMUL R158, R158, UR20 ;  /* 0x000000149e9e7c20 */ /* 0x000fe20008400000 */
[----:B------:R-:W-:Y:S01]  /*23790*/  FMUL R159, R159, UR20 ;  /* 0x000000149f9f7c20 */ /* 0x000fe20008400000 */
[----:B------:R-:W-:Y:S01]  /*237a0*/  @!P0 STG.E.U8 desc[UR14][R24.64+0x28], R22 ;  /* 0x0000281618008986 */ /* 0x000fe2000c10110e */
[----:B------:R-:W-:Y:S02]  /*237b0*/  ISETP.LT.OR P0, PT, R0, 0x31, !P3 ;  /* 0x000000310000780c */ /* 0x000fe40005f01670 */
[----:B------:R-:W-:Y:S01]  /*237c0*/  F2FP.SATFINITE.E5M2.F32.PACK_AB_MERGE_C R23, RZ, R23, RZ ;  /* 0x00000017ff17723e */ /* 0x000fe200048060ff */
[----:B------:R-:W-:Y:S01]  /*237d0*/  FMUL R160, R160, UR20 ;  /* 0x00000014a0a07c20 */ /* 0x000fe20008400000 */
[----:B------:R-:W-:Y:S01]  /*237e0*/  F2FP.SATFINITE.E5M2.F32.PACK_AB_MERGE_C R152, RZ, R152, RZ ;  /* 0x00000098ff98723e */ /* 0x000fe200048060ff */
[----:B------:R-:W-:Y:S01]  /*237f0*/  FMUL R161, R161, UR20 ;  /* 0x00000014a1a17c20 */ /* 0x000fe20008400000 */
        /* <DEDUP_REMOVED lines=47> */
[----:B0-----:R-:W-:Y:S01]  /*23af0*/  F2FP.SATFINITE.E5M2.F32.PACK_AB_MERGE_C R3, RZ, R166, RZ ;  /* 0x000000a6ff03723e */ /* 0x001fe200048060ff */
[----:B------:R-:W-:Y:S01]  /*23b00*/  @!P1 STG.E.U8 desc[UR14][R24.64+0x41], R163 ;  /* 0x000041a318009986 */ /* 0x000fe2000c10110e */
[----:B------:R-:W-:-:S03]  /*23b10*/  ISETP.LT.OR P1, PT, R0, 0x4a, !P3 ;  /* 0x0000004a0000780c */ /* 0x000fc60005f21670 */
[----:B------:R-:W-:Y:S01]  /*23b20*/  @!P5 STG.E.U8 desc[UR14][R26.64+0x40], R164 ;  /* 0x000040a41a00d986 */ /* 0x000fe2000c10110e */
[----:B------:R-:W-:-:S03]  /*23b30*/  ISETP.LT.OR P5, PT, R0, 0x49, !P2 ;  /* 0x000000490000780c */ /* 0x000fc600057a1670 */
[----:B------:R-:W-:Y:S01]  /*23b40*/  @!P6 STG.E.U8 desc[UR14][R26.64+0x41], R165 ;  /* 0x000041a51a00e986 */ /* 0x000fe2000c10110e */
[----:B------:R-:W-:-:S03]  /*23b50*/  ISETP.LT.OR P6, PT, R0, 0x4a, !P2 ;  /* 0x0000004a0000780c */ /* 0x000fc600057c1670 */
[----:B------:R0:W-:Y:S01]  /*23b60*/  @!P0 STG.E.U8 desc[UR14][R24.64+0x48], R3 ;  /* 0x0000480318008986 */ /* 0x0001e2000c10110e */
[----:B------:R-:W-:Y:S02]  /*23b70*/  ISETP.LT.OR P0, PT, R0, 0x51, !P3 ;  /* 0x000000510000780c */ /* 0x000fe40005f01670 */
[----:B------:R-:W-:Y:S01]  /*23b80*/  F2FP.SATFINITE.E5M2.F32.PACK_AB_MERGE_C R167, RZ, R167, RZ ;  /* 0x000000a7ffa7723e */ /* 0x000fe200048060ff */
[----:B------:R-:W-:Y:S01]  /*23b90*/  FMUL R172, R172, UR20 ;  /* 0x00000014acac7c20 */ /* 0x000fe20008400000 */
[----:B-1----:R-:W-:Y:S01]  /*23ba0*/  F2FP.SATFINITE.E5M2.F32.PACK_AB_MERGE_C R5, RZ, R168, RZ ;  /* 0x000000a8ff05723e */ /* 0x002fe200048060ff */
[----:B------:R-:W-:Y:S01]  /*23bb0*/  FMUL R173, R173, UR20 ;  /* 0x00000014adad7c20 */ /* 0x000fe20008400000 */
[----:B------:R-:W-:Y:S01]  /*23bc0*/  F2FP.SATFINITE.E5M2.F32.PACK_AB_MERGE_C R169, RZ, R169, RZ ;  /* 0x000000a9ffa9723e */ /* 0x000fe200048060ff */
[----:B------:R-:W-:Y:S01]  /*23bd0*/  @!P1 STG.E.U8 desc[UR14][R24.64+0x49], R167 ;  /* 0x000049a718009986 */ /* 0x000fe2000c10110e */
[----:B0-----:R-:W-:-:S03]  /*23be0*/  F2FP.SATFINITE.E5M2.F32.PACK_AB_MERGE_C R3, RZ, R170, RZ ;  /* 0x000000aaff03723e */ /* 0x001fc600048060ff */
[----:B------:R0:W-:Y:S01]  /*23bf0*/  @!P5 STG.E.U8 desc[UR14][R26.64+0x48], R5 ;  /* 0x000048051a00d986 */ /* 0x0001e2000c10110e */
[C---:B------:R-:W-:Y:S02]  /*23c00*/  ISETP.LT.OR P1, PT, R0.reuse, 0x52, !P3 ;  /* 0x000000520000780c */ /* 0x040fe40005f21670 */
[C---:B------:R-:W-:Y:S01]  /*23c10*/  ISETP.LT.OR P5, PT, R0.reuse, 0x51, !P2 ;  /* 0x000000510000780c */ /* 0x040fe200057a1670 */
[----:B------:R-:W-:Y:S01]  /*23c20*/  @!P6 STG.E.U8 desc[UR14][R26.64+0x49], R169 ;  /* 0x000049a91a00e986 */ /* 0x000fe2000c10110e */
[----:B------:R-:W-:-:S03]  /*23c30*/  ISETP.LT.OR P6, PT, R0, 0x52, !P2 ;  /* 0x000000520000780c */ /* 0x000fc600057c1670 */
[----:B------:R1:W-:Y:S01]  /*23c40*/  @!P0 STG.E.U8 desc[UR14][R24.64+0x50], R3 ;  /* 0x0000500318008986 */ /* 0x0003e2000c10110e */
[----:B------:R-:W-:Y:S01]  /*23c50*/  ISETP.LT.OR P0, PT, R0, 0x59, !P3 ;  /* 0x000000590000780c */ /* 0x000fe20005f01670 */
[----:B------:R-:W-:Y:S01]  /*23c60*/  FMUL R174, R174, UR20 ;  /* 0x00000014aeae7c20 */ /* 0x000fe20008400000 */
[----:B------:R-:W-:Y:S01]  /*23c70*/  F2FP.SATFINITE.E5M2.F32.PACK_AB_MERGE_C R171, RZ, R171, RZ ;  /* 0x000000abffab723e */ /* 0x000fe200048060ff */
[----:B------:R-:W-:Y:S01]  /*23c80*/  FMUL R175, R175, UR20 ;  /* 0x00000014afaf7c20 */ /* 0x000fe20008400000 */
[----:B0-----:R-:W-:Y:S01]  /*23c90*/  F2FP.SATFINITE.E5M2.F32.PACK_AB_MERGE_C R5, RZ, R172, RZ ;  /* 0x000000acff05723e */ /* 0x001fe200048060ff */
[----:B------:R-:W-:Y:S01]  /*23ca0*/  FMUL R176, R176, UR20 ;  /* 0x00000014b0b07c20 */ /* 0x000fe20008400000 */
[----:B------:R-:W-:Y:S01]  /*23cb0*/  F2FP.SATFINITE.E5M2.F32.PACK_AB_MERGE_C R173, RZ, R173, RZ ;  /* 0x000000adffad723e */ /* 0x000fe200048060ff */
[----:B------:R-:W-:Y:S01]  /*23cc0*/  @!P1 STG.E.U8 desc[UR14][R24.64+0x51], R171 ;  /* 0x000051ab18009986 */ /* 0x000fe2000c10110e */
[----:B-1----:R-:W-:-:S03]  /*23cd0*/  F2FP.SATFINITE.E5M2.F32.PACK_AB_MERGE_C R3, RZ, R174, RZ ;  /* 0x000000aeff03723e */ /* 0x002fc600048060ff */
        /* <DEDUP_REMOVED lines=220> */
[----:B------:R-:W4:Y:S01]  /*24aa0*/  LDL.LU R38, [R1+0x214] ;  /* 0x0002140001267983 */ /* 0x000f220000300800 */
[----:B------:R-:W-:Y:S02]  /*24ab0*/  F2FP.SATFINITE.E5M2.F32.PACK_AB_MERGE_C R229, RZ, R229, RZ ;  /* 0x000000e5ffe5723e */ /* 0x000fe400048060ff */
[----:B-1----:R-:W-:Y:S01]  /*24ac0*/  F2FP.SATFINITE.E5M2.F32.PACK_AB_MERGE_C R3, RZ, R230, RZ ;  /* 0x000000e6ff03723e */ /* 0x002fe200048060ff */
[----:B------:R-:W-:Y:S01]  /*24ad0*/  @!P1 STG.E.U8 desc[UR14][R24.64+0xc1], R227 ;  /* 0x0000c1e318009986 */ /* 0x000fe2000c10110e */
[----:B------:R-:W-:-:S03]  /*24ae0*/  ISETP.LT.OR P1, PT, R0, 0xca, !P3 ;  /* 0x000000ca0000780c */ /* 0x000fc60005f21670 */
[----:B------:R0:W-:Y:S01]  /*24af0*/  @!P5 STG.E.U8 desc[UR14][R26.64+0xc0], R5 ;  /* 0x0000c0051a00d986 */ /* 0x0001e2000c10110e */
[----:B------:R-:W-:-:S03]  /*24b00*/  ISETP.LT.OR P5, PT, R0, 0xc9, !P2 ;  /* 0x000000c90000780c */ /* 0x000fc600057a1670 */
[----:B------:R-:W-:Y:S01]  /*24b10*/  @!P6 STG.E.U8 desc[UR14][R26.64+0xc1], R229 ;  /* 0x0000c1e51a00e986 */ /* 0x000fe2000c10110e */
[----:B------:R-:W-:-:S03]  /*24b20*/  ISETP.LT.OR P6, PT, R0, 0xca, !P2 ;  /* 0x000000ca0000780c */ /* 0x000fc600057c1670 */
[----:B------:R4:W-:Y:S01]  /*24b30*/  @!P0 STG.E.U8 desc[UR14][R24.64+0xc8], R3 ;  /* 0x0000c80318008986 */ /* 0x0009e2000c10110e */
[----:B------:R-:W-:Y:S01]  /*24b40*/  ISETP.LT.OR P0, PT, R0, 0xd1, !P3 ;  /* 0x000000d10000780c */ /* 0x000fe20005f01670 */
[----:B------:R-:W-:Y:S01]  /*24b50*/  FMUL R232, R232, UR20 ;  /* 0x00000014e8e87c20 */ /* 0x000fe20008400000 */
[----:B------:R-:W-:Y:S01]  /*24b60*/  FMUL R233, R233, UR20 ;  /* 0x00000014e9e97c20 */ /* 0x000fe20008400000 */
[----:B------:R-:W4:Y:S01]  /*24b70*/  LDL.LU R37, [R1+0x218] ;  /* 0x0002180001257983 */ /* 0x000f220000300800 */
[----:B------:R-:W-:Y:S01]  /*24b80*/  FMUL R234, R234, UR20 ;  /* 0x00000014eaea7c20 */ /* 0x000fe20008400000 */
[----:B------:R-:W-:Y:S02]  /*24b90*/  F2FP.SATFINITE.E5M2.F32.PACK_AB_MERGE_C R231, RZ, R231, RZ ;  /* 0x000000e7ffe7723e */ /* 0x000fe400048060ff */
[----:B------:R-:W4:Y:S01]  /*24ba0*/  LDL.LU R36, [R1+0x21c] ;  /* 0x00021c0001247983 */ /* 0x000f220000300800 */
[----:B0-----:R-:W-:Y:S01]  /*24bb0*/  F2FP.SATFINITE.E5M2.F32.PACK_AB_MERGE_C R5, RZ, R232, RZ ;  /* 0x000000e8ff05723e */ /* 0x001fe200048060ff */
[----:B---3--:R-:W-:Y:S01]  /*24bc0*/  FMUL R2, R40, UR20 ;  /* 0x0000001428027c20 */ /* 0x008fe20008400000 */
[----:B------:R-:W-:Y:S01]  /*24bd0*/  F2FP.SATFINITE.E5M2.F32.PACK_AB_MERGE_C R233, RZ, R233, RZ ;  /* 0x000000e9ffe9723e */ /* 0x000fe200048060ff */
[----:B--2---:R-:W-:Y:S01]  /*24be0*/  FMUL R4, R35, UR20 ;  /* 0x0000001423047c20 */ /* 0x004fe20008400000 */
[----:B------:R-:W-:Y:S01]  /*24bf0*/  F2FP.SATFINITE.E5M2.F32.PACK_AB_MERGE_C R7, RZ, R234, RZ ;  /* 0x000000eaff07723e */ /* 0x000fe200048060ff */
[----:B------:R-:W2:Y:S01]  /*24c00*/  LDL.LU R35, [R1+0x220] ;  /* 0x0002200001237983 */ /* 0x000ea20000300800 */
[----:B------:R-:W-:Y:S01]  /*24c10*/  FMUL R235, R235, UR20 ;  /* 0x00000014ebeb7c20 */ /* 0x000fe20008400000 */
[----:B------:R-:W-:Y:S01]  /*24c20*/  FMUL R236, R236, UR20 ;  /* 0x00000014ecec7c20 */ /* 0x000fe20008400000 */
[----:B----4-:R-:W-:Y:S01]  /*24c30*/  FMUL R3, R39, UR20 ;  /* 0x0000001427037c20 */ /* 0x010fe20008400000 */
[----:B------:R-:W-:Y:S01]  /*24c40*/  @!P1 STG.E.U8 desc[UR14][R24.64+0xc9], R231 ;  /* 0x0000c9e718009986 */ /* 0x000fe2000c10110e */
[C---:B------:R-:W-:Y:S01]  /*24c50*/  ISETP.LT.OR P1, PT, R0.reuse, 0xd2, !P3 ;  /* 0x000000d20000780c */ /* 0x040fe20005f21670 */
[----:B------:R-:W-:Y:S01]  /*24c60*/  FMUL R237, R237, UR20 ;  /* 0x00000014eded7c20 */ /* 0x000fe20008400000 */
[----:B------:R-:W-:Y:S01]  /*24c70*/  F2FP.SATFINITE.E5M2.F32.PACK_AB_MERGE_C R235, RZ, R235, RZ ;  /* 0x000000ebffeb723e */ /* 0x000fe200048060ff */
[----:B------:R0:W-:Y:S01]  /*24c80*/  @!P5 STG.E.U8 desc[UR14][R26.64+0xc8], R5 ;  /* 0x0000c8051a00d986 */ /* 0x0001e2000c10110e */
[----:B------:R-:W-:-:S02]  /*24c90*/  ISETP.LT.OR P5, PT, R0, 0xd1, !P2 ;  /* 0x000000d10000780c */ /* 0x000fc400057a1670 */
[----:B------:R-:W-:Y:S01]  /*24ca0*/  F2FP.SATFINITE.E5M2.F32.PACK_AB_MERGE_C R9, RZ, R236, RZ ;  /* 0x000000ecff09723e */ /* 0x000fe200048060ff */
[----:B------:R-:W-:Y:S01]  /*24cb0*/  @!P6 STG.E.U8 desc[UR14][R26.64+0xc9], R233 ;  /* 0x0000c9e91a00e986 */ /* 0x000fe2000c10110e */
[C---:B------:R-:W-:Y:S02]  /*24cc0*/  ISETP.LT.OR P6, PT, R0.reuse, 0xd2, !P2 ;  /* 0x000000d20000780c */ /* 0x040fe400057c1670 */
[----:B------:R-:W-:Y:S01]  /*24cd0*/  F2FP.SATFINITE.E5M2.F32.PACK_AB_MERGE_C R237, RZ, R237, RZ ;  /* 0x000000edffed723e */ /* 0x000fe200048060ff */
[----:B------:R1:W-:Y:S01]  /*24ce0*/  @!P0 STG.E.U8 desc[UR14][R24.64+0xd0], R7 ;  /* 0x0000d00718008986 */ /* 0x0003e2000c10110e */
[C---:B------:R-:W-:Y:S01]  /*24cf0*/  ISETP.LT.OR P0, PT, R0.reuse, 0xd9, !P3 ;  /* 0x000000d90000780c */ /* 0x040fe20005f01670 */
[----:B0-----:R-:W-:Y:S02]  /*24d00*/  FMUL R5, R33, UR20 ;  /* 0x0000001421057c20 */ /* 0x001fe40008400000 */
[----:B------:R-:W-:Y:S01]  /*24d10*/  @!P1 STG.E.U8 desc[UR14][R24.64+0xd1], R235 ;  /* 0x0000d1eb18009986 */ /* 0x000fe2000c10110e */
[----:B------:R-:W-:-:S03]  /*24d20*/  ISETP.LT.OR P1, PT, R0, 0xda, !P3 ;  /* 0x000000da0000780c */ /* 0x000fc60005f21670 */
[----:B------:R-:W3:Y:S01]  /*24d30*/  LDL.LU R33, [R1+0x224] ;  /* 0x0002240001217983 */ /* 0x000ee20000300800 */
[----:B-1----:R-:W-:Y:S01]  /*24d40*/  F2FP.SATFINITE.E5M2.F32.PACK_AB_MERGE_C R7, RZ, R2, RZ ;  /* 0x00000002ff07723e */ /* 0x002fe200048060ff */
[----:B------:R-:W-:Y:S02]  /*24d50*/  FMUL R2, R32, UR20 ;  /* 0x0000001420027c20 */ /* 0x000fe40008400000 */
[----:B------:R-:W4:Y:S04]  /*24d60*/  LDL.LU R40, [R1+0x228] ;  /* 0x0002280001287983 */ /* 0x000f280000300800 */
[----:B------:R-:W4:Y:S04]  /*24d70*/  LDL.LU R32, [R1+0x22c] ;  /* 0x00022c0001207983 */ /* 0x000f280000300800 */
[----:B------:R-:W4:Y:S01]  /*24d80*/  LDL.LU R39, [R1+0x230] ;  /* 0x0002300001277983 */ /* 0x000f220000300800 */
[----:B------:R-:W-:-:S03]  /*24d90*/  F2FP.SATFINITE.E5M2.F32.PACK_AB_MERGE_C R11, RZ, R4, RZ ;  /* 0x00000004ff0b723e */ /* 0x000fc600048060ff */
[----:B------:R0:W-:Y:S01]  /*24da0*/  @!P5 STG.E.U8 desc[UR14][R26.64+0xd0], R9 ;  /* 0x0000d0091a00d986 */ /* 0x0001e2000c10110e */
[C---:B------:R-:W-:Y:S02]  /*24db0*/  ISETP.LT.OR P5, PT, R0.reuse, 0xd9, !P2 ;  /* 0x000000d90000780c */ /* 0x040fe400057a1670 */
[----:B------:R-:W-:Y:S01]  /*24dc0*/  F2FP.SATFINITE.E5M2.F32.PACK_AB_MERGE_C R13, RZ, R5, RZ ;  /* 0x00000005ff0d723e */ /* 0x000fe200048060ff */
[----:B------:R-:W-:Y:S01]  /*24dd0*/  @!P6 STG.E.U8 desc[UR14][R26.64+0xd1], R237 ;  /* 0x0000d1ed1a00e986 */ /* 0x000fe2000c10110e */
[----:B------:R-:W-:Y:S02]  /*24de0*/  ISETP.LT.OR P6, PT, R0, 0xda, !P2 ;  /* 0x000000da0000780c */ /* 0x000fe400057c1670 */
[----:B0-----:R-:W-:Y:S01]  /*24df0*/  F2FP.SATFINITE.E5M2.F32.PACK_AB_MERGE_C R9, RZ, R3, RZ ;  /* 0x00000003ff09723e */ /* 0x001fe200048060ff */
[----:B------:R0:W-:Y:S04]  /*24e00*/  @!P0 STG.E.U8 desc[UR14][R24.64+0xd8], R7 ;  /* 0x0000d80718008986 */ /* 0x0001e8000c10110e */
[----:B------:R1:W-:Y:S01]  /*24e10*/  @!P1 STG.E.U8 desc[UR14][R24.64+0xd9], R9 ;  /* 0x0000d90918009986 */ /* 0x0003e2000c10110e */
[----:B0-----:R-:W-:-:S03]  /*24e20*/  F2FP.SATFINITE.E5M2.F32.PACK_AB_MERGE_C R7, RZ, R2, RZ ;  /* 0x00000002ff07723e */ /* 0x001fc600048060ff */
[----:B------:R0:W-:Y:S01]  /*24e30*/  @!P5 STG.E.U8 desc[UR14][R26.64+0xd8], R11 ;  /* 0x0000d80b1a00d986 */ /* 0x0001e2000c10110e */
[----:B------:R-:W-:-:S03]  /*24e40*/  FMUL R3, R38, UR20 ;  /* 0x0000001426037c20 */ /* 0x000fc60008400000 */
[----:B------:R-:W4:Y:S02]  /*24e50*/  LDL.LU R38, [R1+0x234] ;  /* 0x0002340001267983 */ /* 0x000f240000300800 */
[----:B-1----:R-:W-:Y:S01]  /*24e60*/  F2FP.SATFINITE.E5M2.F32.PACK_AB_MERGE_C R9, RZ, R3, RZ ;  /* 0x00000003ff09723e */ /* 0x002fe200048060ff */
[----:B------:R-:W-:Y:S02]  /*24e70*/  FMUL R4, R37, UR20 ;  /* 0x0000001425047c20 */ /* 0x000fe40008400000 */
[----:B------:R-:W4:Y:S01]  /*24e80*/  LDL.LU R37, [R1+0x238] ;  /* 0x0002380001257983 */ /* 0x000f220000300800 */
[----:B------:R-:W-:-:S03]  /*24e90*/  FMUL R5, R36, UR20 ;  /* 0x0000001424057c20 */ /* 0x000fc60008400000 */
[----:B------:R-:W4:Y:S01]  /*24ea0*/  LDL.LU R36, [R1+0x23c] ;  /* 0x00023c0001247983 */ /* 0x000f220000300800 */
[----:B--2---:R-:W-:-:S03]  /*24eb0*/  FMUL R2, R35, UR20 ;  /* 0x0000001423027c20 */ /* 0x004fc60008400000 */
[----:B------:R-:W2:Y:S01]  /*24ec0*/  LDL.LU R35, [R1+0x240] ;  /* 0x0002400001237983 */ /* 0x000ea20000300800 */
[----:B0-----:R-:W-:Y:S01]  /*24ed0*/  F2FP.SATFINITE.E5M2.F32.PACK_AB_MERGE_C R11, RZ, R4, RZ ;  /* 0x00000004ff0b723e */ /* 0x001fe200048060ff */
[----:B---3--:R-:W-:Y:S02]  /*24ee0*/  FMUL R3, R33, UR20 ;  /* 0x0000001421037c20 */ /* 0x008fe40008400000 */
[----:B------:R-:W3:Y:S01]  /*24ef0*/  LDL.LU R33, [R1+0x244] ;  /* 0x0002440001217983 */ /* 0x000ee20000300800 */
[----:B----4-:R-:W-:-:S03]  /*24f00*/  FMUL R4, R32, UR20 ;  /* 0x0000001420047c20 */ /* 0x010fc60008400000 */
[----:B------:R-:W4:Y:S04]  /*24f10*/  LDL.LU R32, [R1+0x248] ;  /* 0x0002480001207983 */ /* 0x000f280000300800 */
[----:B------:R0:W-:Y:S01]  /*24f20*/  @!P6 STG.E.U8 desc[UR14][R26.64+0xd9], R13 ;  /* 0x0000d90d1a00e986 */ /* 0x0001e2000c10110e */
[C---:B------:R-:W-:Y:S02]  /*24f30*/  ISETP.LT.OR P6, PT, R0.reuse, 0xe2, !P3 ;  /* 0x000000e20000780c */ /* 0x040fe40005fc1670 */
[C---:B------:R-:W-:Y:S02]  /*24f40*/  ISETP.LT.OR P5, PT, R0.reuse, 0xe1, !P3 ;  /* 0x000000e10000780c */ /* 0x040fe40005fa1670 */
[C---:B------:R-:W-:Y:S02]  /*24f50*/  ISETP.LT.OR P0, PT, R0.reuse, 0xe1, !P2 ;  /* 0x000000e10000780c */ /* 0x040fe40005701670 */
[----:B------:R-:W-:-:S02]  /*24f60*/  ISETP.LT.OR P1, PT, R0, 0xe2, !P2 ;  /* 0x000000e20000780c */ /* 0x000fc40005721670 */
[----:B------:R-:W-:-:S05]  /*24f70*/  F2FP.SATFINITE.E5M2.F32.PACK_AB_MERGE_C R5, RZ, R5, RZ ;  /* 0x00000005ff05723e */ /* 0x000fca00048060ff */
[----:B------:R-:W-:Y:S01]  /*24f80*/  @!P6 STG.E.U8 desc[UR14][R24.64+0xe1], R9 ;  /* 0x0000e1091800e986 */ /* 0x000fe2000c10110e */
[----:B------:R-:W-:Y:S02]  /*24f90*/  ISETP.LT.OR P6, PT, R0, 0xe9, !P3 ;  /* 0x000000e90000780c */ /* 0x000fe40005fc1670 */
[----:B0-----:R-:W-:Y:S01]  /*24fa0*/  F2FP.SATFINITE.E5M2.F32.PACK_AB_MERGE_C R13, RZ, R2, RZ ;  /* 0x00000002ff0d723e */ /* 0x001fe200048060ff */
[----:B------:R-:W-:Y:S01]  /*24fb0*/  FMUL R2, R40, UR20 ;  /* 0x0000001428027c20 */ /* 0x000fe20008400000 */
[----:B------:R0:W-:Y:S01]  /*24fc0*/  @!P5 STG.E.U8 desc[UR14][R24.64+0xe0], R7 ;  /* 0x0000e0071800d986 */ /* 0x0001e2000c10110e */
[----:B------:R-:W-:-:S03]  /*24fd0*/  ISETP.LT.OR P5, PT, R0, 0xea, !P2 ;  /* 0x000000ea0000780c */ /* 0x000fc600057a1670 */
[----:B------:R-:W-:Y:S01]  /*24fe0*/  @!P0 STG.E.U8 desc[UR14][R26.64+0xe0], R11 ;  /* 0x0000e00b1a008986 */ /* 0x000fe2000c10110e */
[----:B------:R-:W-:-:S03]  /*24ff0*/  ISETP.LT.OR P0, PT, R0, 0xea, !P3 ;  /* 0x000000ea0000780c */ /* 0x000fc60005f01670 */
[----:B------:R1:W-:Y:S01]  /*25000*/  @!P1 STG.E.U8 desc[UR14][R26.64+0xe1], R5 ;  /* 0x0000e1051a009986 */ /* 0x0003e2000c10110e */
[----:B------:R-:W-:-:S03]  /*25010*/  ISETP.LT.OR P1, PT, R0, 0xe9, !P2 ;  /* 0x000000e90000780c */ /* 0x000fc60005721670 */
[----:B------:R-:W4:Y:S01]  /*25020*/  LDL.LU R40, [R1+0x24c] ;  /* 0x00024c0001287983 */ /* 0x000f220000300800 */
[----:B0-----:R-:W-:-:S03]  /*25030*/  F2FP.SATFINITE.E5M2.F32.PACK_AB_MERGE_C R7, RZ, R3, RZ ;  /* 0x00000003ff07723e */ /* 0x001fc600048060ff */
[----:B------:R-:W-:Y:S01]  /*25040*/  @!P6 STG.E.U8 desc[UR14][R24.64+0xe8], R13 ;  /* 0x0000e80d1800e986 */ /* 0x000fe2000c10110e */
[----:B-1----:R-:W-:Y:S01]  /*25050*/  F2FP.SATFINITE.E5M2.F32.PACK_AB_MERGE_C R5, RZ, R2, RZ ;  /* 0x00000002ff05723e */ /* 0x002fe200048060ff */
[----:B------:R-:W-:Y:S02]  /*25060*/  FMUL R2, R39, UR20 ;  /* 0x0000001427027c20 */ /* 0x000fe40008400000 */
[----:B------:R-:W4:Y:S01]  /*25070*/  LDL.LU R39, [R1+0x250] ;  /* 0x0002500001277983 */ /* 0x000f220000300800 */
[----:B------:R-:W-:Y:S02]  /*25080*/  ISETP.LT.OR P6, PT, R0, 0xf1, !P3 ;  /* 0x000000f10000780c */ /* 0x000fe40005fc1670 */
[----:B------:R-:W-:Y:S02]  /*25090*/  F2FP.SATFINITE.E5M2.F32.PACK_AB_MERGE_C R9, RZ, R4, RZ ;  /* 0x00000004ff09723e */ /* 0x000fe400048060ff */
[----:B------:R-:W-:Y:S01]  /*250a0*/  F2FP.SATFINITE.E5M2.F32.PACK_AB_MERGE_C R11, RZ, R2, RZ ;  /* 0x00000002ff0b723e */ /* 0x000fe200048060ff */
[----:B------:R0:W-:Y:S04]  /*250b0*/  @!P0 STG.E.U8 desc[UR14][R24.64+0xe9], R7 ;  /* 0x0000e90718008986 */ /* 0x0001e8000c10110e */
[----:B------:R1:W-:Y:S04]  /*250c0*/  @!P5 STG.E.U8 desc[UR14][R26.64+0xe9], R9 ;  /* 0x0000e9091a00d986 */ /* 0x0003e8000c10110e */
[----:B------:R-:W-:Y:S04]  /*250d0*/  @!P1 STG.E.U8 desc[UR14][R26.64+0xe8], R5 ;  /* 0x0000e8051a009986 */ /* 0x000fe8000c10110e */
[----:B------:R2:W-:Y:S01]  /*250e0*/  @!P6 STG.E.U8 desc[UR14][R24.64+0xf0], R11 ;  /* 0x0000f00b1800e986 */ /* 0x0005e2000c10110e */
[----:B------:R-:W-:-:S03]  /*250f0*/  FMUL R3, R38, UR20 ;  /* 0x0000001426037c20 */ /* 0x000fc60008400000 */
[----:B------:R-:W4:Y:S02]  /*25100*/  LDL.LU R38, [R1+0x254] ;  /* 0x0002540001267983 */ /* 0x000f240000300800 */
[----:B0-----:R-:W-:Y:S01]  /*25110*/  F2FP.SATFINITE.E5M2.F32.PACK_AB_MERGE_C R7, RZ, R3, RZ ;  /* 0x00000003ff07723e */ /* 0x001fe200048060ff */
[----:B------:R-:W-:Y:S02]  /*25120*/  FMUL R4, R37, UR20 ;  /* 0x0000001425047c20 */ /* 0x000fe40008400000 */
[----:B------:R-:W4:Y:S01]  /*25130*/  LDL.LU R37, [R1+0x258] ;  /* 0x0002580001257983 */ /* 0x000f220000300800 */
[----:B------:R-:W-:-:S03]  /*25140*/  FMUL R2, R36, UR20 ;  /* 0x0000001424027c20 */ /* 0x000fc60008400000 */
[----:B------:R-:W4:Y:S02]  /*25150*/  LDL.LU R36, [R1+0x25c] ;  /* 0x00025c0001247983 */ /* 0x000f240000300800 */
[----:B-1----:R-:W-:Y:S01]  /*25160*/  F2FP.SATFINITE.E5M2.F32.PACK_AB_MERGE_C R9, RZ, R2, RZ ;  /* 0x00000002ff09723e */ /* 0x002fe200048060ff */
[----:B--2---:R-:W-:Y:S02]  /*25170*/  FMUL R2, R35, UR20 ;  /* 0x0000001423027c20 */ /* 0x004fe40008400000 */
[----:B------:R-:W2:Y:S03]  /*25180*/  LDL.LU R35, [R1+0x260] ;  /* 0x0002600001237983 */ /* 0x000ea60000300800 */
[----:B------:R-:W-:Y:S01]  /*25190*/  F2FP.SATFINITE.E5M2.F32.PACK_AB_MERGE_C R11, RZ, R2, RZ ;  /* 0x00000002ff0b723e */ /* 0x000fe200048060ff */
[----:B---3--:R-:W-:Y:S02]  /*251a0*/  FMUL R3, R33, UR20 ;  /* 0x0000001421037c20 */ /* 0x008fe40008400000 */
[----:B------:R-:W3:Y:S01]  /*251b0*/  LDL.LU R33, [R1+0x264] ;  /* 0x0002640001217983 */ /* 0x000ee20000300800 */
[----:B----4-:R-:W-:-:S03]  /*251c0*/  FMUL R2, R32, UR20 ;  /* 0x0000001420027c20 */ /* 0x010fc60008400000 */
[----:B------:R-:W4:Y:S01]  /*251d0*/  LDL.LU R32, [R1+0x268] ;  /* 0x0002680001207983 */ /* 0x000f220000300800 */
[C---:B------:R-:W-:Y:S02]  /*251e0*/  ISETP.LT.OR P0, PT, R0.reuse, 0xf2, !P3 ;  /* 0x000000f20000780c */ /* 0x040fe40005f01670 */
[C---:B------:R-:W-:Y:S02]  /*251f0*/  ISETP.LT.OR P5, PT, R0.reuse, 0xf2, !P2 ;  /* 0x000000f20000780c */ /* 0x040fe400057a1670 */
[C---:B------:R-:W-:Y:S02]  /*25200*/  ISETP.LT.OR P1, PT, R0.reuse, 0xf1, !P2 ;  /* 0x000000f10000780c */ /* 0x040fe40005721670 */
[----:B------:R-:W-:Y:S02]  /*25210*/  ISETP.LT.OR P6, PT, R0, 0xf9, !P3 ;  /* 0x000000f90000780c */ /* 0x000fe40005fc1670 */
[----:B------:R-:W-:Y:S02]  /*25220*/  F2FP.SATFINITE.E5M2.F32.PACK_AB_MERGE_C R13, RZ, R3, RZ ;  /* 0x00000003ff0d723e */ /* 0x000fe400048060ff */
[----:B------:R-:W-:-:S03]  /*25230*/  F2FP.SATFINITE.E5M2.F32.PACK_AB_MERGE_C R5, RZ, R4, RZ ;  /* 0x00000004ff05723e */ /* 0x000fc600048060ff */
[----:B------:R0:W-:Y:S01]  /*25240*/  @!P0 STG.E.U8 desc[UR14][R24.64+0xf1], R7 ;  /* 0x0000f10718008986 */ /* 0x0001e2000c10110e */
[----:B------:R-:W-:-:S03]  /*25250*/  ISETP.LT.OR P3, PT, R0, 0xfa, !P3 ;  /* 0x000000fa0000780c */ /* 0x000fc60005f61670 */
[----:B------:R1:W-:Y:S01]  /*25260*/  @!P5 STG.E.U8 desc[UR14][R26.64+0xf1], R9 ;  /* 0x0000f1091a00d986 */ /* 0x0003e2000c10110e */
[----:B------:R-:W-:Y:S02]  /*25270*/  ISETP.LT.OR P5, PT, R0, 0xf9, !P2 ;  /* 0x000000f90000780c */ /* 0x000fe400057a1670 */
[----:B0-----:R-:W-:Y:S01]  /*25280*/  F2FP.SATFINITE.E5M2.F32.PACK_AB_MERGE_C R7, RZ, R2, RZ ;  /* 0x00000002ff07723e */ /* 0x001fe200048060ff */
[----:B------:R-:W-:Y:S01]  /*25290*/  @!P1 STG.E.U8 desc[UR14][R26.64+0xf0], R5 ;  /* 0x0000f0051a009986 */ /* 0x000fe2000c10110e */
[----:B------:R-:W-:-:S03]  /*252a0*/  FMUL R2, R40, UR20 ;  /* 0x0000001428027c20 */ /* 0x000fc60008400000 */
[----:B------:R-:W4:Y:S01]  /*252b0*/  LDL.LU R40, [R1+0x26c] ;  /* 0x00026c0001287983 */ /* 0x000f220000300800 */
[----:B------:R-:W-:-:S03]  /*252c0*/  FMUL R3, R39, UR20 ;  /* 0x0000001427037c20 */ /* 0x000fc60008400000 */
[----:B------:R-:W4:Y:S01]  /*252d0*/  LDL.LU R39, [R1+0x270] ;  /* 0x0002700001277983 */ /* 0x000f220000300800 */
[----:B-1----:R-:W-:-:S03]  /*252e0*/  F2FP.SATFINITE.E5M2.F32.PACK_AB_MERGE_C R9, RZ, R2, RZ ;  /* 0x00000002ff09723e */ /* 0x002fc600048060ff */
        /* <DEDUP_REMOVED lines=17> */
[----:B------:R-:W4:Y:S01]  /*25400*/  LDL.LU R32, [R1+0x288] ;  /* 0x0002880001207983 */ /* 0x000f220000300800 */
[----:B------:R-:W-:Y:S02]  /*25410*/  ISETP.GE.AND P1, PT, R34, 0x81, PT ;  /* 0x000000812200780c */ /* 0x000fe40003f26270 */
[C---:B------:R-:W-:Y:S02]  /*25420*/  ISETP.LT.OR P2, PT, R0.reuse, 0xfa, !P2 ;  /* 0x000000fa0000780c */ /* 0x040fe40005741670 */
[C---:B------:R-:W-:Y:S02]  /*25430*/  ISETP.LT.OR P6, PT, R0.reuse, 0x1, !P1 ;  /* 0x000000010000780c */ /* 0x040fe40004fc1670 */
[----:B------:R-:W-:Y:S02]  /*25440*/  ISETP.LT.OR P3, PT, R0, 0x2, !P1 ;  /* 0x000000020000780c */ /* 0x000fe40004f61670 */
[----:B------:R-:W-:-:S07]  /*25450*/  ISETP.GE.AND P0, PT, R34, 0x89, PT ;  /* 0x000000892200780c */ /* 0x000fce0003f06270 */
[----:B------:R0:W-:Y:S04]  /*25460*/  @!P2 STG.E.U8 desc[UR14][R26.64+0xf9], R9 ;  /* 0x0000f9091a00a986 */ /* 0x0001e8000c10110e */
[----:B------:R-:W-:Y:S01]  /*25470*/  @!P6 STG.E.U8 desc[UR14][R30.64], R11 ;  /* 0x0000000b1e00e986 */ /* 0x000fe2000c10110e */
[C---:B------:R-:W-:Y:S02]  /*25480*/  ISETP.LT.OR P6, PT, R0.reuse, 0x2, !P0 ;  /* 0x000000020000780c */ /* 0x040fe400047c1670 */
[C---:B------:R-:W-:Y:S01]  /*25490*/  ISETP.LT.OR P5, PT, R0.reuse, 0x1, !P0 ;  /* 0x000000010000780c */ /* 0x040fe200047a1670 */
[----:B------:R1:W-:Y:S01]  /*254a0*/  @!P3 STG.E.U8 desc[UR14][R30.64+0x1], R13 ;  /* 0x0000010d1e00b986 */ /* 0x0003e2000c10110e */
[----:B------:R-:W-:Y:S02]  /*254b0*/  ISETP.LT.OR P2, PT, R0, 0xa, !P1 ;  /* 0x0000000a0000780c */ /* 0x000fe40004f41670 */
[----:B0-----:R-:W-:Y:S01]  /*254c0*/  F2FP.SATFINITE.E5M2.F32.PACK_AB_MERGE_C R9, RZ, R3, RZ ;  /* 0x00000003ff09723e */ /* 0x001fe200048060ff */
[----:B------:R-:W-:-:S02]  /*254d0*/  FMUL R3, R40, UR20 ;  /* 0x0000001428037c20 */ /* 0x000fc40008400000 */
[----:B------:R-:W4:Y:S01]  /*254e0*/  LDL.LU R40, [R1+0x28c] ;  /* 0x00028c0001287983 */ /* 0x000f220000300800 */
[----:B-1----:R-:W-:Y:S02]  /*254f0*/  F2FP.SATFINITE.E5M2.F32.PACK_AB_MERGE_C R13, RZ, R2, RZ ;  /* 0x00000002ff0d723e */ /* 0x002fe400048060ff */
[C---:B------:R-:W-:Y:S01]  /*25500*/  ISETP.LT.OR P3, PT, R0.reuse, 0x9, !P1 ;  /* 0x000000090000780c */ /* 0x040fe20004f61670 */
[----:B------:R0:W-:Y:S01]  /*25510*/  @!P6 STG.E.U8 desc[UR14][R28.64+0x1], R7 ;  /* 0x000001071c00e986 */ /* 0x0001e2000c10110e */
[----:B------:R-:W-:Y:S01]  /*25520*/  F2FP.SATFINITE.E5M2.F32.PACK_AB_MERGE_C R5, RZ, R5, RZ ;  /* 0x00000005ff05723e */ /* 0x000fe200048060ff */
[----:B------:R-:W-:Y:S02]  /*25530*/  FMUL R2, R39, UR20 ;  /* 0x0000001427027c20 */ /* 0x000fe40008400000 */
[----:B------:R-:W4:Y:S01]  /*25540*/  LDL.LU R39, [R1+0x290] ;  /* 0x0002900001277983 */ /* 0x000f220000300800 */
[----:B------:R-:W-:Y:S02]  /*25550*/  F2FP.SATFINITE.E5M2.F32.PACK_AB_MERGE_C R11, RZ, R4, RZ ;  /* 0x00000004ff0b723e */ /* 0x000fe400048060ff */
[----:B------:R-:W-:-:S02]  /*25560*/  ISETP.LT.OR P6, PT, R0, 0xa, !P0 ;  /* 0x0000000a0000780c */ /* 0x000fc400047c1670 */
[----:B0-----:R-:W-:Y:S01]  /*25570*/  F2FP.SATFINITE.E5M2.F32.PACK_AB_MERGE_C R7, RZ, R2, RZ ;  /* 0x00000002ff07723e */ /* 0x001fe200048060ff */
[----:B------:R0:W-:Y:S04]  /*25580*/  @!P5 STG.E.U8 desc[UR14][R28.64], R5 ;  /* 0x000000051c00d986 */ /* 0x0001e8000c10110e */
[----:B------:R-:W-:Y:S04]  /*25590*/  @!P2 STG.E.U8 desc[UR14][R30.64+0x9], R11 ;  /* 0x0000090b1e00a986 */ /* 0x000fe8000c10110e */
[----:B------:R1:W-:Y:S01]  /*255a0*/  @!P3 STG.E.U8 desc[UR14][R30.64+0x8], R9 ;  /* 0x000008091e00b986 */ /* 0x0003e2000c10110e */
[----:B0-----:R-:W-:-:S05]  /*255b0*/  F2FP.SATFINITE.E5M2.F32.PACK_AB_MERGE_C R5, RZ, R3, RZ ;  /* 0x00000003ff05723e */ /* 0x001fca00048060ff */
[----:B------:R4:W-:Y:S01]  /*255c0*/  @!P6 STG.E.U8 desc[UR14][R28.64+0x9], R5 ;  /* 0x000009051c00e986 */ /* 0x0009e2000c10110e */
[----:B------:R-:W-:-:S03]  /*255d0*/  FMUL R4, R38, UR20 ;  /* 0x0000001426047c20 */ /* 0x000fc60008400000 */
[----:B------:R-:W4:Y:S02]  /*255e0*/  LDL.LU R38, [R1+0x294] ;  /* 0x0002940001267983 */ /* 0x000f240000300800 */
[----:B-1----:R-:W-:Y:S01]  /*255f0*/  F2FP.SATFINITE.E5M2.F32.PACK_AB_MERGE_C R9, RZ, R4, RZ ;  /* 0x00000004ff09723e */ /* 0x002fe200048060ff */
[----:B------:R-:W-:Y:S02]  /*25600*/  FMUL R2, R37, UR20 ;  /* 0x0000001425027c20 */ /* 0x000fe40008400000 */
[----:B------:R-:W4:Y:S03]  /*25610*/  LDL.LU R37, [R1+0x298] ;  /* 0x0002980001257983 */ /* 0x000f260000300800 */
[----:B------:R-:W-:Y:S01]  /*25620*/  F2FP.SATFINITE.E5M2.F32.PACK_AB_MERGE_C R11, RZ, R2, RZ ;  /* 0x00000002ff0b723e */ /* 0x000fe200048060ff */
[----:B------:R-:W-:Y:S02]  /*25630*/  FMUL R2, R36, UR20 ;  /* 0x0000001424027c20 */ /* 0x000fe40008400000 */
[----:B------:R-:W4:Y:S01]  /*25640*/  LDL.LU R36, [R1+0x29c] ;  /* 0x00029c0001247983 */ /* 0x000f220000300800 */
[----:B--2---:R-:W-:-:S03]  /*25650*/  FMUL R3, R35, UR20 ;  /* 0x0000001423037c20 */ /* 0x004fc60008400000 */
[----:B------:R-:W2:Y:S01]  /*25660*/  LDL.LU R35, [R1+0x2a0] ;  /* 0x0002a00001237983 */ /* 0x000ea20000300800 */
[----:B---3--:R-:W-:-:S03]  /*25670*/  FMUL R4, R33, UR20 ;  /* 0x0000001421047c20 */ /* 0x008fc60008400000 */
[----:B------:R-:W3:Y:S01]  /*25680*/  LDL.LU R33, [R1+0x2a4] ;  /* 0x0002a40001217983 */ /* 0x000ee20000300800 */
[----:B----4-:R-:W-:-:S03]  /*25690*/  FMUL R5, R32, UR20 ;  /* 0x0000001420057c20 */ /* 0x010fc60008400000 */
[----:B------:R-:W4:Y:S01]  /*256a0*/  LDL.LU R32, [R1+0x2a8] ;  /* 0x0002a80001207983 */ /* 0x000f220000300800 */
[C---:B------:R-:W-:Y:S02]  /*256b0*/  ISETP.LT.OR P5, PT, R0.reuse, 0x9, !P0 ;  /* 0x000000090000780c */ /* 0x040fe400047a1670 */
[C---:B------:R-:W-:Y:S02]  /*256c0*/  ISETP.LT.OR P3, PT, R0.reuse, 0x11, !P1 ;  /* 0x000000110000780c */ /* 0x040fe40004f61670 */
[C---:B------:R-:W-:Y:S02]  /*256d0*/  ISETP.LT.OR P2, PT, R0.reuse, 0x12, !P1 ;  /* 0x000000120000780c */ /* 0x040fe40004f41670 */
[----:B------:R-:W-:-:S07]  /*256e0*/  ISETP.LT.OR P6, PT, R0, 0x12, !P0 ;  /* 0x000000120000780c */ /* 0x000fce00047c1670 */
[----:B------:R-:W-:Y:S01]  /*256f0*/  @!P5 STG.E.U8 desc[UR14][R28.64+0x8], R13 ;  /* 0x0000080d1c00d986 */ /* 0x000fe2000c10110e */
[----:B------:R-:W-:-:S03]  /*25700*/  ISETP.LT.OR P5, PT, R0, 0x11, !P0 ;  /* 0x000000110000780c */ /* 0x000fc600047a1670 */
[----:B------:R0:W-:Y:S01]  /*25710*/  @!P3 STG.E.U8 desc[UR14][R30.64+0x10], R7 ;  /* 0x000010071e00b986 */ /* 0x0001e2000c10110e */
[----:B------:R-:W-:-:S03]  /*25720*/  ISETP.LT.OR P3, PT, R0, 0x19, !P1 ;  /* 0x000000190000780c */ /* 0x000fc60004f61670 */
[----:B------:R1:W-:Y:S01]  /*25730*/  @!P2 STG.E.U8 desc[UR14][R30.64+0x11], R9 ;  /* 0x000011091e00a986 */ /* 0x0003e2000c10110e */
[----:B------:R-:W-:Y:S02]  /*25740*/  ISETP.LT.OR P2, PT, R0, 0x1a, !P1 ;  /* 0x0000001a0000780c */ /* 0x000fe40004f41670 */
[----:B0-----:R-:W-:Y:S01]  /*25750*/  F2FP.SATFINITE.E5M2.F32.PACK_AB_MERGE_C R7, RZ, R2, RZ ;  /* 0x00000002ff07723e */ /* 0x001fe200048060ff */
[----:B------:R-:W-:Y:S01]  /*25760*/  FMUL R2, R40, UR20 ;  /* 0x0000001428027c20 */ /* 0x000fe20008400000 */
[----:B-1----:R-:W-:Y:S01]  /*25770*/  F2FP.SATFINITE.E5M2.F32.PACK_AB_MERGE_C R9, RZ, R3, RZ ;  /* 0x00000003ff09723e */ /* 0x002fe200048060ff */
[----:B------:R-:W4:Y:S01]  /*25780*/  LDL.LU R40, [R1+0x2ac] ;  /* 0x0002ac0001287983 */ /* 0x000f220000300800 */
[----:B------:R-:W-:-:S03]  /*25790*/  F2FP.SATFINITE.E5M2.F32.PACK_AB_MERGE_C R13, RZ, R4, RZ ;  /* 0x00000004ff0d723e */ /* 0x000fc600048060ff */
[----:B------:R0:W-:Y:S01]  /*257a0*/  @!P6 STG.E.U8 desc[UR14][R28.64+0x11], R7 ;  /* 0x000011071c00e986 */ /* 0x0001e2000c10110e */
[----:B------:R-:W-:Y:S01]  /*257b0*/  ISETP.LT.OR P6, PT, R0, 0x1a, !P0 ;  /* 0x0000001a0000780c */ /* 0x000fe200047c1670 */
[----:B------:R-:W-:Y:S02]  /*257c0*/  FMUL R3, R39, UR20 ;  /* 0x0000001427037c20 */ /* 0x000fe40008400000 */
[----:B------:R-:W4:Y:S01]  /*257d0*/  LDL.LU R39, [R1+0x2b0] ;  /* 0x0002b00001277983 */ /* 0x000f220000300800 */
[----:B0-----:R-:W-:-:S03]  /*257e0*/  F2FP.SATFINITE.E5M2.F32.PACK_AB_MERGE_C R7, RZ, R2, RZ ;  /* 0x00000002ff07723e */ /* 0x001fc600048060ff */
[----:B------:R-:W-:Y:S04]  /*257f0*/  @!P5 STG.E.U8 desc[UR14][R28.64+0x10], R11 ;  /* 0x0000100b1c00d986 */ /* 0x000fe8000c10110e */
[----:B------:R0:W-:Y:S04]  /*25800*/  @!P3 STG.E.U8 desc[UR14][R30.64+0x18], R9 ;  /* 0x000018091e00b986 */ /* 0x0001e8000c10110e */
[----:B------:R1:W-:Y:S01]  /*25810*/  @!P2 STG.E.U8 desc[UR14][R30.64+0x19], R13 ;  /* 0x0000190d1e00a986 */ /* 0x0003e2000c10110e */
[----:B0-----:R-:W-:-:S03]  /*25820*/  F2FP.SATFINITE.E5M2.F32.PACK_AB_MERGE_C R9, RZ, R3, RZ ;  /* 0x00000003ff09723e */ /* 0x001fc600048060ff */
[----:B------:R0:W-:Y:S01]  /*25830*/  @!P6 STG.E.U8 desc[UR14][R28.64+0x19], R7 ;  /* 0x000019071c00e986 */ /* 0x0001e2000c10110e */
[----:B------:R-:W-:-:S03]  /*25840*/  FMUL R4, R38, UR20 ;  /* 0x0000001426047c20 */ /* 0x000fc60008400000 */
[----:B------:R-:W4:Y:S02]  /*25850*/  LDL.LU R38, [R1+0x2b4] ;  /* 0x0002b40001267983 */ /* 0x000f240000300800 */
[----:B------:R-:W-:Y:S01]  /*25860*/  F2FP.SATFINITE.E5M2.F32.PACK_AB_MERGE_C R11, RZ, R4, RZ ;  /* 0x00000004ff0b723e */ /* 0x000fe200048060ff */
[----:B------:R-:W-:Y:S02]  /*25870*/  FMUL R2, R37, UR20 ;  /* 0x0000001425027c20 */ /* 0x000fe40008400000 */
[----:B------:R-:W4:Y:S03]  /*25880*/  LDL.LU R37, [R1+0x2b8] ;  /* 0x0002b80001257983 */ /* 0x000f260000300800 */
[----:B-1----:R-:W-:Y:S01]  /*25890*/  F2FP.SATFINITE.E5M2.F32.PACK_AB_MERGE_C R13, RZ, R2, RZ ;  /* 0x00000002ff0d723e */ /* 0x002fe200048060ff */
[----:B------:R-:W-:Y:S02]  /*258a0*/  FMUL R3, R36, UR20 ;  /* 0x0000001424037c20 */ /* 0x000fe40008400000 */
[----:B------:R-:W4:Y:S01]  /*258b0*/  LDL.LU R36, [R1+0x2bc] ;  /* 0x0002bc0001247983 */ /* 0x000f220000300800 */
[----:B--2---:R-:W-:-:S03]  /*258c0*/  FMUL R2, R35, UR20 ;  /* 0x0000001423027c20 */ /* 0x004fc60008400000 */
[----:B------:R-:W2:Y:S02]  /*258d0*/  LDL.LU R35, [R1+0x2c0] ;  /* 0x0002c00001237983 */ /* 0x000ea40000300800 */
[----:B0-----:R-:W-:Y:S01]  /*258e0*/  F2FP.SATFINITE.E5M2.F32.PACK_AB_MERGE_C R7, RZ, R2, RZ ;  /* 0x00000002ff07723e */ /* 0x001fe200048060ff */
[----:B---3--:R-:W-:Y:S02]  /*258f0*/  FMUL R4, R33, UR20 ;  /* 0x0000001421047c20 */ /* 0x008fe40008400000 */
[----:B------:R-:W3:Y:S01]  /*25900*/  LDL.LU R33, [R1+0x2c4] ;  /* 0x0002c40001217983 */ /* 0x000ee20000300800 */
[----:B----4-:R-:W-:-:S03]  /*25910*/  FMUL R2, R32, UR20 ;  /* 0x0000001420027c20 */ /* 0x010fc60008400000 */
[----:B------:R-:W4:Y:S01]  /*25920*/  LDL.LU R32, [R1+0x2c8] ;  /* 0x0002c80001207983 */ /* 0x000f220000300800 */
[C---:B------:R-:W-:Y:S02]  /*25930*/  ISETP.LT.OR P5, PT, R0.reuse, 0x19, !P0 ;  /* 0x000000190000780c */ /* 0x040fe400047a1670 */
[C---:B------:R-:W-:Y:S02]  /*25940*/  ISETP.LT.OR P3, PT, R0.reuse, 0x21, !P1 ;  /* 0x000000210000780c */ /* 0x040fe40004f61670 */
[C---:B------:R-:W-:Y:S02]  /*25950*/  ISETP.LT.OR P2, PT, R0.reuse, 0x22, !P1 ;  /* 0x000000220000780c */ /* 0x040fe40004f41670 */
[----:B------:R-:W-:Y:S02]  /*25960*/  F2FP.SATFINITE.E5M2.F32.PACK_AB_MERGE_C R5, RZ, R5, RZ ;  /* 0x00000005ff05723e */ /* 0x000fe400048060ff */
[----:B------:R-:W-:-:S05]  /*25970*/  ISETP.LT.OR P6, PT, R0, 0x22, !P0 ;  /* 0x000000220000780c */ /* 0x000fca00047c1670 */
[----:B------:R0:W-:Y:S01]  /*25980*/  @!P5 STG.E.U8 desc[UR14][R28.64+0x18], R5 ;  /* 0x000018051c00d986 */ /* 0x0001e2000c10110e */
[----:B------:R-:W-:-:S03]  /*25990*/  ISETP.LT.OR P5, PT, R0, 0x21, !P0 ;  /* 0x000000210000780c */ /* 0x000fc600047a1670 */
[----:B------:R-:W-:Y:S01]  /*259a0*/  @!P3 STG.E.U8 desc[UR14][R30.64+0x20], R9 ;  /* 0x000020091e00b986 */ /* 0x000fe2000c10110e */
[----:B------:R-:W-:-:S03]  /*259b0*/  ISETP.LT.OR P3, PT, R0, 0x29, !P1 ;  /* 0x000000290000780c */ /* 0x000fc60004f61670 */
[----:B------:R1:W-:Y:S01]  /*259c0*/  @!P2 STG.E.U8 desc[UR14][R30.64+0x21], R11 ;  /* 0x0000210b1e00a986 */ /* 0x0003e2000c10110e */
[----:B------:R-:W-:Y:S02]  /*259d0*/  ISETP.LT.OR P2, PT, R0, 0x2a, !P1 ;  /* 0x0000002a0000780c */ /* 0x000fe40004f41670 */
[----:B0-----:R-:W-:Y:S02]  /*259e0*/  F2FP.SATFINITE.E5M2.F32.PACK_AB_MERGE_C R5, RZ, R3, RZ ;  /* 0x00000003ff05723e */ /* 0x001fe400048060ff */
[----:B-1----:R-:W-:Y:S01]  /*259f0*/  F2FP.SATFINITE.E5M2.F32.PACK_AB_MERGE_C R11, RZ, R2, RZ ;  /* 0x00000002ff0b723e */ /* 0x002fe200048060ff */
[----:B------:R-:W-:Y:S02]  /*25a00*/  FMUL R2, R40, UR20 ;  /* 0x0000001428027c20 */ /* 0x000fe40008400000 */
[----:B------:R-:W4:Y:S01]  /*25a10*/  LDL.LU R40, [R1+0x2cc] ;  /* 0x0002cc0001287983 */ /* 0x000f220000300800 */
[----:B------:R-:W-:-:S03]  /*25a20*/  F2FP.SATFINITE.E5M2.F32.PACK_AB_MERGE_C R9, RZ, R4, RZ ;  /* 0x00000004ff09723e */ /* 0x000fc600048060ff */
[----:B------:R-:W-:Y:S01]  /*25a30*/  @!P6 STG.E.U8 desc[UR14][R28.64+0x21], R5 ;  /* 0x000021051c00e986 */ /* 0x000fe2000c10110e */
[----:B------:R-:W-:-:S03]  /*25a40*/  FMUL R3, R39, UR20 ;  /* 0x0000001427037c20 */ /* 0x000fc60008400000 */
[----:B------:R-:W4:Y:S01]  /*25a50*/  LDL.LU R39, [R1+0x2d0] ;  /* 0x0002d00001277983 */ /* 0x000f220000300800 */
[----:B------:R-:W-:-:S03]  /*25a60*/  ISETP.LT.OR P6, PT, R0, 0x2a, !P0 ;  /* 0x0000002a0000780c */ /* 0x000fc600047c1670 */
[----:B------:R-:W-:Y:S04]  /*25a70*/  @!P5 STG.E.U8 desc[UR14][R28.64+0x20], R13 ;  /* 0x0000200d1c00d986 */ /* 0x000fe8000c10110e */
[----:B------:R0:W-:Y:S04]  /*25a80*/  @!P3 STG.E.U8 desc[UR14][R30.64+0x28], R7 ;  /* 0x000028071e00b986 */ /* 0x0001e8000c10110e */
[----:B------:R1:W-:Y:S01]  /*25a90*/  @!P2 STG.E.U8 desc[UR14][R30.64+0x29], R9 ;  /* 0x000029091e00a986 */ /* 0x0003e2000c10110e */
[----:B0-----:R-:W-:Y:S02]  /*25aa0*/  F2FP.SATFINITE.E5M2.F32.PACK_AB_MERGE_C R7, RZ, R2, RZ ;  /* 0x00000002ff07723e */ /* 0x001fe400048060ff */
[----:B-1----:R-:W-:-:S03]  /*25ab0*/  F2FP.SATFINITE.E5M2.F32.PACK_AB_MERGE_C R9, RZ, R3, RZ ;  /* 0x00000003ff09723e */ /* 0x002fc600048060ff */
[----:B------:R0:W-:Y:S01]  /*25ac0*/  @!P6 STG.E.U8 desc[UR14][R28.64+0x29], R7 ;  /* 0x000029071c00e986 */ /* 0x0001e2000c10110e */
[----:B------:R-:W-:-:S03]  /*25ad0*/  FMUL R4, R38, UR20 ;  /* 0x0000001426047c20 */ /* 0x000fc60008400000 */
[----:B------:R-:W4:Y:S02]  /*25ae0*/  LDL.LU R38, [R1+0x2d4] ;  /* 0x0002d40001267983 */ /* 0x000f240000300800 */
[----:B------:R-:W-:Y:S01]  /*25af0*/  F2FP.SATFINITE.E5M2.F32.PACK_AB_MERGE_C R13, RZ, R4, RZ ;  /* 0x00000004ff0d723e */ /* 0x000fe200048060ff */
        /* <DEDUP_REMOVED lines=21> */
[----:B------:R-:W-:Y:S02]  /*25c50*/  F2FP.SATFINITE.E5M2.F32.PACK_AB_MERGE_C R5, RZ, R5, RZ ;  /* 0x00000005ff05723e */ /* 0x000fe400048060ff */
[----:B0-----:R-:W-:Y:S02]  /*25c60*/  F2FP.SATFINITE.E5M2.F32.PACK_AB_MERGE_C R13, RZ, R2, RZ ;  /* 0x00000002ff0d723e */ /* 0x001fe400048060ff */
[----:B-1----:R-:W-:Y:S01]  /*25c70*/  F2FP.SATFINITE.E5M2.F32.PACK_AB_MERGE_C R9, RZ, R3, RZ ;  /* 0x00000003ff09723e */ /* 0x002fe200048060ff */
[----:B------:R-:W-:Y:S02]  /*25c80*/  FMUL R3, R40, UR20 ;  /* 0x0000001428037c20 */ /* 0x000fe40008400000 */
[----:B------:R-:W4:Y:S01]  /*25c90*/  LDL.LU R40, [R1+0x2ec] ;  /* 0x0002ec0001287983 */ /* 0x000f220000300800 */
[----:B------:R-:W-:Y:S01]  /*25ca0*/  F2FP.SATFINITE.E5M2.F32.PACK_AB_MERGE_C R11, RZ, R4, RZ ;  /* 0x00000004ff0b723e */ /* 0x000fe200048060ff */
[----:B------:R-:W-:-:S02]  /*25cb0*/  FMUL R2, R39, UR20 ;  /* 0x0000001427027c20 */ /* 0x000fc40008400000 */
[----:B------:R-:W4:Y:S04]  /*25cc0*/  LDL.LU R39, [R1+0x2f0] ;  /* 0x0002f00001277983 */ /* 0x000f280000300800 */
[----:B------:R0:W-:Y:S01]  /*25cd0*/  @!P6 STG.E.U8 desc[UR14][R28.64+0x31], R7 ;  /* 0x000031071c00e986 */ /* 0x0001e2000c10110e */
[----:B------:R-:W-:-:S03]  /*25ce0*/  ISETP.LT.OR P6, PT, R0, 0x3a, !P0 ;  /* 0x0000003a0000780c */ /* 0x000fc600047c1670 */
[----:B------:R1:W-:Y:S01]  /*25cf0*/  @!P5 STG.E.U8 desc[UR14][R28.64+0x30], R5 ;  /* 0x000030051c00d986 */ /* 0x0003e2000c10110e */
[----:B0-----:R-:W-:-:S03]  /*25d00*/  F2FP.SATFINITE.E5M2.F32.PACK_AB_MERGE_C R7, RZ, R2, RZ ;  /* 0x00000002ff07723e */ /* 0x001fc600048060ff */
[----:B------:R-:W-:Y:S01]  /*25d10*/  @!P2 STG.E.U8 desc[UR14][R30.64+0x39], R11 ;  /* 0x0000390b1e00a986 */ /* 0x000fe2000c10110e */
[----:B-1----:R-:W-:-:S03]  /*25d20*/  F2FP.SATFINITE.E5M2.F32.PACK_AB_MERGE_C R5, RZ, R3, RZ ;  /* 0x00000003ff05723e */ /* 0x002fc600048060ff */
[----:B------:R0:W-:Y:S04]  /*25d30*/  @!P3 STG.E.U8 desc[UR14][R30.64+0x38], R9 ;  /* 0x000038091e00b986 */ /* 0x0001e8000c10110e */
[----:B------:R4:W-:Y:S01]  /*25d40*/  @!P6 STG.E.U8 desc[UR14][R28.64+0x39], R5 ;  /* 0x000039051c00e986 */ /* 0x0009e2000c10110e */
[----:B------:R-:W-:-:S03]  /*25d50*/  FMUL R4, R38, UR20 ;  /* 0x0000001426047c20 */ /* 0x000fc60008400000 */
[----:B------:R-:W4:Y:S02]  /*25d60*/  LDL.LU R38, [R1+0x2f4] ;  /* 0x0002f40001267983 */ /* 0x000f240000300800 */
[----:B0-----:R-:W-:Y:S01]  /*25d70*/  F2FP.SATFINITE.E5M2.F32.PACK_AB_MERGE_C R9, RZ, R4, RZ ;  /* 0x00000004ff09723e */ /* 0x001fe200048060ff */
        /* <DEDUP_REMOVED lines=26> */
[----:B------:R0:W-:Y:S01]  /*25f20*/  @!P6 STG.E.U8 desc[UR14][R28.64+0x41], R7 ;  /* 0x000041071c00e986 */ /* 0x0001e2000c10110e */
[----:B------:R-:W-:-:S03]  /*25f30*/  FMUL R3, R39, UR20 ;  /* 0x0000001427037c20 */ /* 0x000fc60008400000 */
[----:B------:R-:W4:Y:S01]  /*25f40*/  LDL.LU R39, [R1+0x310] ;  /* 0x0003100001277983 */ /* 0x000f220000300800 */
[----:B------:R-:W-:Y:S02]  /*25f50*/  ISETP.LT.OR P6, PT, R0, 0x4a, !P0 ;  /* 0x0000004a0000780c */ /* 0x000fe400047c1670 */
[----:B0-----:R-:W-:Y:S01]  /*25f60*/  F2FP.SATFINITE.E5M2.F32.PACK_AB_MERGE_C R7, RZ, R2, RZ ;  /* 0x00000002ff07723e */ /* 0x001fe200048060ff */
        /* <DEDUP_REMOVED lines=155> */
[----:B------:R-:W-:Y:S01]  /*26920*/  F2FP.SATFINITE.E5M2.F32.PACK_AB_MERGE_C R9, RZ, R4, RZ ;  /* 0x00000004ff09723e */ /* 0x000fe200048060ff */
[----:B------:R-:W-:-:S02]  /*26930*/  FMUL R3, R39, UR20 ;  /* 0x0000001427037c20 */ /* 0x000fc40008400000 */
[----:B------:R-:W4:Y:S04]  /*26940*/  LDL.LU R39, [R1+0x390] ;  /* 0x0003900001277983 */ /* 0x000f280000300800 */
[----:B------:R-:W-:Y:S04]  /*26950*/  @!P6 STG.E.U8 desc[UR14][R28.64+0x81], R5 ;  /* 0x000081051c00e986 */ /* 0x000fe8000c10110e */
[----:B------:R-:W-:Y:S04]  /*26960*/  @!P5 STG.E.U8 desc[UR14][R28.64+0x80], R13 ;  /* 0x0000800d1c00d986 */ /* 0x000fe8000c10110e */
[----:B------:R0:W-:Y:S04]  /*26970*/  @!P3 STG.E.U8 desc[UR14][R30.64+0x88], R7 ;  /* 0x000088071e00b986 */ /* 0x0001e8000c10110e */
[----:B------:R1:W-:Y:S01]  /*26980*/  @!P2 STG.E.U8 desc[UR14][R30.64+0x89], R9 ;  /* 0x000089091e00a986 */ /* 0x0003e2000c10110e */
[----:B0-----:R-:W-:-:S02]  /*26990*/  F2FP.SATFINITE.E5M2.F32.PACK_AB_MERGE_C R7, RZ, R2, RZ ;  /* 0x00000002ff07723e */ /* 0x001fc400048060ff */
[----:B-1----:R-:W-:Y:S01]  /*269a0*/  F2FP.SATFINITE.E5M2.F32.PACK_AB_MERGE_C R9, RZ, R3, RZ ;  /* 0x00000003ff09723e */ /* 0x002fe200048060ff */
[----:B------:R-:W-:Y:S02]  /*269b0*/  FMUL R4, R38, UR20 ;  /* 0x0000001426047c20 */ /* 0x000fe40008400000 */
[----:B------:R-:W4:Y:S03]  /*269c0*/  LDL.LU R38, [R1+0x394] ;  /* 0x0003940001267983 */ /* 0x000f260000300800 */
[----:B------:R-:W-:Y:S01]  /*269d0*/  F2FP.SATFINITE.E5M2.F32.PACK_AB_MERGE_C R13, RZ, R4, RZ ;  /* 0x00000004ff0d723e */ /* 0x000fe200048060ff */
[----:B------:R-:W-:Y:S02]  /*269e0*/  FMUL R5, R37, UR20 ;  /* 0x0000001425057c20 */ /* 0x000fe40008400000 */
[----:B------:R-:W4:Y:S01]  /*269f0*/  LDL.LU R37, [R1+0x398] ;  /* 0x0003980001257983 */ /* 0x000f220000300800 */
[----:B------:R-:W-:-:S03]  /*26a00*/  FMUL R2, R36, UR20 ;  /* 0x0000001424027c20 */ /* 0x000fc60008400000 */
[----:B------:R-:W4:Y:S01]  /*26a10*/  LDL.LU R36, [R1+0x39c] ;  /* 0x00039c0001247983 */ /* 0x000f220000300800 */
[----:B--2---:R-:W-:-:S03]  /*26a20*/  FMUL R3, R35, UR20 ;  /* 0x0000001423037c20 */ /* 0x004fc60008400000 */
[----:B------:R-:W2:Y:S01]  /*26a30*/  LDL.LU R35, [R1+0x3a0] ;  /* 0x0003a00001237983 */ /* 0x000ea20000300800 */
        /* <DEDUP_REMOVED lines=9> */
[----:B------:R0:W-:Y:S01]  /*26ad0*/  @!P6 STG.E.U8 desc[UR14][R28.64+0x89], R7 ;  /* 0x000089071c00e986 */ /* 0x0001e2000c10110e */
[----:B------:R-:W-:-:S03]  /*26ae0*/  ISETP.LT.OR P6, PT, R0, 0x92, !P0 ;  /* 0x000000920000780c */ /* 0x000fc600047c1670 */
[----:B------:R-:W-:Y:S01]  /*26af0*/  @!P5 STG.E.U8 desc[UR14][R28.64+0x88], R11 ;  /* 0x0000880b1c00d986 */ /* 0x000fe2000c10110e */
[----:B------:R-:W-:-:S03]  /*26b00*/  ISETP.LT.OR P5, PT, R0, 0x91, !P0 ;  /* 0x000000910000780c */ /* 0x000fc600047a1670 */
[----:B------:R1:W-:Y:S01]  /*26b10*/  @!P3 STG.E.U8 desc[UR14][R30.64+0x90], R9 ;  /* 0x000090091e00b986 */ /* 0x0003e2000c10110e */
[C---:B------:R-:W-:Y:S02]  /*26b20*/  ISETP.LT.OR P3, PT, R0.reuse, 0x99, !P1 ;  /* 0x000000990000780c */ /* 0x040fe40004f61670 */
[----:B0-----:R-:W-:Y:S01]  /*26b30*/  F2FP.SATFINITE.E5M2.F32.PACK_AB_MERGE_C R7, RZ, R2, RZ ;  /* 0x00000002ff07723e */ /* 0x001fe200048060ff */
[----:B------:R-:W-:Y:S01]  /*26b40*/  @!P2 STG.E.U8 desc[UR14][R30.64+0x91], R13 ;  /* 0x0000910d1e00a986 */ /* 0x000fe2000c10110e */
[----:B------:R-:W-:Y:S02]  /*26b50*/  ISETP.LT.OR P2, PT, R0, 0x9a, !P1 ;  /* 0x0000009a0000780c */ /* 0x000fe40004f41670 */
        /* <DEDUP_REMOVED lines=86> */
[----:B------:R0:W-:Y:S01]  /*270c0*/  @!P6 STG.E.U8 desc[UR14][R28.64+0xb1], R7 ;  /* 0x0000b1071c00e986 */ /* 0x0001e2000c10110e */
[----:B------:R-:W-:-:S03]  /*270d0*/  ISETP.LT.OR P6, PT, R0, 0xba, !P0 ;  /* 0x000000ba0000780c */ /* 0x000fc600047c1670 */
[----:B------:R-:W4:Y:S04]  /*270e0*/  LDL.LU R39, [R1+0x3f0] ;  /* 0x0003f00001277983 */ /* 0x000f280000300800 */
        /* <DEDUP_REMOVED lines=33> */
[----:B------:R0:W-:Y:S01]  /*27300*/  @!P6 STG.E.U8 desc[UR14][R28.64+0xc1], R7 ;  /* 0x0000c1071c00e986 */ /* 0x0001e2000c10110e */
[----:B------:R-:W-:-:S03]  /*27310*/  ISETP.LT.OR P6, PT, R0, 0xca, !P0 ;  /* 0x000000ca0000780c */ /* 0x000fc600047c1670 */
[----:B------:R-:W4:Y:S01]  /*27320*/  LDL.LU R40, [R1+0x40c] ;  /* 0x00040c0001287983 */ /* 0x000f220000300800 */
[----:B------:R-:W-:Y:S01]  /*27330*/  F2FP.SATFINITE.E5M2.F32.PACK_AB_MERGE_C R13, RZ, R4, RZ ;  /* 0x00000004ff0d723e */ /* 0x000fe200048060ff */
        /* <DEDUP_REMOVED lines=24> */
[C---:B------:R-:W-:Y:S01]  /*274c0*/  ISETP.LT.OR P3, PT, R0.reuse, 0xd1, !P1 ;  /* 0x000000d10000780c */ /* 0x040fe20004f61670 */
[----:B------:R-:W4:Y:S01]  /*274d0*/  LDL.LU R42, [R1+0x42c] ;  /* 0x00042c00012a7983 */ /* 0x000f220000300800 */
[C---:B------:R-:W-:Y:S02]  /*274e0*/  ISETP.LT.OR P2, PT, R0.reuse, 0xd2, !P1 ;  /* 0x000000d20000780c */ /* 0x040fe40004f41670 */
[----:B------:R-:W-:Y:S02]  /*274f0*/  ISETP.LT.OR P6, PT, R0, 0xd2, !P0 ;  /* 0x000000d20000780c */ /* 0x000fe400047c1670 */
[----:B------:R-:W-:-:S05]  /*27500*/  F2FP.SATFINITE.E5M2.F32.PACK_AB_MERGE_C R5, RZ, R5, RZ ;  /* 0x00000005ff05723e */ /* 0x000fca00048060ff */
[----:B------:R0:W-:Y:S01]  /*27510*/  @!P5 STG.E.U8 desc[UR14][R28.64+0xc8], R5 ;  /* 0x0000c8051c00d986 */ /* 0x0001e2000c10110e */
[----:B------:R-:W-:-:S03]  /*27520*/  ISETP.LT.OR P5, PT, R0, 0xd1, !P0 ;  /* 0x000000d10000780c */ /* 0x000fc600047a1670 */
[----:B------:R-:W-:Y:S01]  /*27530*/  @!P3 STG.E.U8 desc[UR14][R30.64+0xd0], R9 ;  /* 0x0000d0091e00b986 */ /* 0x000fe2000c10110e */
[----:B------:R-:W-:-:S03]  /*27540*/  ISETP.LT.OR P3, PT, R0, 0xd9, !P1 ;  /* 0x000000d90000780c */ /* 0x000fc60004f61670 */
[----:B------:R1:W-:Y:S01]  /*27550*/  @!P2 STG.E.U8 desc[UR14][R30.64+0xd1], R11 ;  /* 0x0000d10b1e00a986 */ /* 0x0003e2000c10110e */
[----:B0-----:R-:W-:Y:S02]  /*27560*/  F2FP.SATFINITE.E5M2.F32.PACK_AB_MERGE_C R5, RZ, R3, RZ ;  /* 0x00000003ff05723e */ /* 0x001fe400048060ff */
[----:B------:R-:W-:-:S03]  /*27570*/  ISETP.LT.OR P2, PT, R0, 0xda, !P1 ;  /* 0x000000da0000780c */ /* 0x000fc60004f41670 */
[----:B------:R-:W-:Y:S01]  /*27580*/  @!P6 STG.E.U8 desc[UR14][R28.64+0xd1], R5 ;  /* 0x0000d1051c00e986 */ /* 0x000fe2000c10110e */
[----:B-1----:R-:W-:Y:S02]  /*27590*/  F2FP.SATFINITE.E5M2.F32.PACK_AB_MERGE_C R11, RZ, R2, RZ ;  /* 0x00000002ff0b723e */ /* 0x002fe400048060ff */
[----:B------:R-:W-:Y:S01]  /*275a0*/  ISETP.LT.OR P6, PT, R0, 0xda, !P0 ;  /* 0x000000da0000780c */ /* 0x000fe200047c1670 */
[----:B------:R-:W-:Y:S02]  /*275b0*/  FMUL R2, R40, UR20 ;  /* 0x0000001428027c20 */ /* 0x000fe40008400000 */
[----:B------:R-:W4:Y:S01]  /*275c0*/  LDL.LU R40, [R1+0x430] ;  /* 0x0004300001287983 */ /* 0x000f220000300800 */
[----:B------:R-:W-:-:S03]  /*275d0*/  FMUL R3, R39, UR20 ;  /* 0x0000001427037c20 */ /* 0x000fc60008400000 */
[----:B------:R-:W4:Y:S01]  /*275e0*/  LDL.LU R39, [R1+0x434] ;  /* 0x0004340001277983 */ /* 0x000f220000300800 */
[----:B------:R-:W-:-:S03]  /*275f0*/  F2FP.SATFINITE.E5M2.F32.PACK_AB_MERGE_C R9, RZ, R4, RZ ;  /* 0x00000004ff09723e */ /* 0x000fc600048060ff */
        /* <DEDUP_REMOVED lines=13> */
[----:B--2---:R-:W-:Y:S01]  /*276d0*/  FMUL R3, R35, UR20 ;  /* 0x0000001423037c20 */ /* 0x004fe20008400000 */
[----:B0-----:R-:W-:Y:S02]  /*276e0*/  F2FP.SATFINITE.E5M2.F32.PACK_AB_MERGE_C R7, RZ, R2, RZ ;  /* 0x00000002ff07723e */ /* 0x001fe400048060ff */
        /* <DEDUP_REMOVED lines=15> */
[----:B------:R-:W-:Y:S02]  /*277e0*/  F2FP.SATFINITE.E5M2.F32.PACK_AB_MERGE_C R5, RZ, R5, RZ ;  /* 0x00000005ff05723e */ /* 0x000fe400048060ff */
[----:B0-----:R-:W-:Y:S01]  /*277f0*/  F2FP.SATFINITE.E5M2.F32.PACK_AB_MERGE_C R11, RZ, R4, RZ ;  /* 0x00000004ff0b723e */ /* 0x001fe200048060ff */
[----:B------:R0:W-:Y:S01]  /*27800*/  @!P6 STG.E.U8 desc[UR14][R28.64+0xe1], R7 ;  /* 0x0000e1071c00e986 */ /* 0x0001e2000c10110e */
[C---:B------:R-:W-:Y:S02]  /*27810*/  ISETP.LT.OR P6, PT, R0.reuse, 0xea, !P0 ;  /* 0x000000ea0000780c */ /* 0x040fe400047c1670 */
[----:B-1----:R-:W-:Y:S01]  /*27820*/  F2FP.SATFINITE.E5M2.F32.PACK_AB_MERGE_C R9, RZ, R3, RZ ;  /* 0x00000003ff09723e */ /* 0x002fe200048060ff */
[----:B------:R1:W-:Y:S01]  /*27830*/  @!P5 STG.E.U8 desc[UR14][R28.64+0xe0], R5 ;  /* 0x0000e0051c00d986 */ /* 0x0003e2000c10110e */
[----:B------:R-:W-:-:S03]  /*27840*/  ISETP.LT.OR P5, PT, R0, 0xe9, !P0 ;  /* 0x000000e90000780c */ /* 0x000fc600047a1670 */
[----:B------:R-:W-:Y:S01]  /*27850*/  @!P2 STG.E.U8 desc[UR14][R30.64+0xe9], R11 ;  /* 0x0000e90b1e00a986 */ /* 0x000fe2000c10110e */
[----:B------:R-:W-:Y:S01]  /*27860*/  ISETP.LT.OR P2, PT, R0, 0xf2, !P1 ;  /* 0x000000f20000780c */ /* 0x000fe20004f41670 */
[----:B------:R-:W-:Y:S02]  /*27870*/  FMUL R3, R42, UR20 ;  /* 0x000000142a037c20 */ /* 0x000fe40008400000 */
[----:B------:R1:W-:Y:S01]  /*27880*/  @!P3 STG.E.U8 desc[UR14][R30.64+0xe8], R9 ;  /* 0x0000e8091e00b986 */ /* 0x0003e2000c10110e */
[----:B------:R-:W-:Y:S02]  /*27890*/  ISETP.LT.OR P3, PT, R0, 0xf1, !P1 ;  /* 0x000000f10000780c */ /* 0x000fe40004f61670 */
[----:B------:R-:W-:Y:S01]  /*278a0*/  F2FP.SATFINITE.E5M2.F32.PACK_AB_MERGE_C R13, RZ, R2, RZ ;  /* 0x00000002ff0d723e */ /* 0x000fe200048060ff */
[----:B------:R-:W-:Y:S01]  /*278b0*/  FMUL R4, R39, UR20 ;  /* 0x0000001427047c20 */ /* 0x000fe20008400000 */
[----:B------:R-:W-:Y:S01]  /*278c0*/  FMUL R2, R40, UR20 ;  /* 0x0000001428027c20 */ /* 0x000fe20008400000 */
[----:B------:R-:W-:-:S03]  /*278d0*/  F2FP.SATFINITE.E5M2.F32.PACK_AB_MERGE_C R3, RZ, R3, RZ ;  /* 0x00000003ff03723e */ /* 0x000fc600048060ff */
[----:B0-----:R-:W-:Y:S02]  /*278e0*/  F2FP.SATFINITE.E5M2.F32.PACK_AB_MERGE_C R7, RZ, R4, RZ ;  /* 0x00000004ff07723e */ /* 0x001fe400048060ff */
[----:B-1----:R-:W-:Y:S01]  /*278f0*/  F2FP.SATFINITE.E5M2.F32.PACK_AB_MERGE_C R5, RZ, R2, RZ ;  /* 0x00000002ff05723e */ /* 0x002fe200048060ff */
[----:B------:R-:W-:Y:S01]  /*27900*/  @!P5 STG.E.U8 desc[UR14][R28.64+0xe8], R13 ;  /* 0x0000e80d1c00d986 */ /* 0x000fe2000c10110e */
[----:B------:R-:W-:-:S03]  /*27910*/  ISETP.LT.OR P5, PT, R0, 0xf1, !P0 ;  /* 0x000000f10000780c */ /* 0x000fc600047a1670 */
[----:B------:R2:W-:Y:S01]  /*27920*/  @!P6 STG.E.U8 desc[UR14][R28.64+0xe9], R3 ;  /* 0x0000e9031c00e986 */ /* 0x0005e2000c10110e */
[----:B------:R-:W-:-:S03]  /*27930*/  ISETP.LT.OR P6, PT, R0, 0xf2, !P0 ;  /* 0x000000f20000780c */ /* 0x000fc600047c1670 */
[----:B------:R0:W-:Y:S01]  /*27940*/  @!P2 STG.E.U8 desc[UR14][R30.64+0xf1], R7 ;  /* 0x0000f1071e00a986 */ /* 0x0001e2000c10110e */
[C---:B------:R-:W-:Y:S02]  /*27950*/  ISETP.LT.OR P2, PT, R0.reuse, 0xf9, !P1 ;  /* 0x000000f90000780c */ /* 0x040fe40004f41670 */
[C---:B------:R-:W-:Y:S01]  /*27960*/  ISETP.LT.OR P1, PT, R0.reuse, 0xfa, !P1 ;  /* 0x000000fa0000780c */ /* 0x040fe20004f21670 */
[----:B------:R4:W-:Y:S01]  /*27970*/  @!P3 STG.E.U8 desc[UR14][R30.64+0xf0], R5 ;  /* 0x0000f0051e00b986 */ /* 0x0009e2000c10110e */
[C---:B------:R-:W-:Y:S02]  /*27980*/  ISETP.LT.OR P3, PT, R0.reuse, 0xf9, !P0 ;  /* 0x000000f90000780c */ /* 0x040fe40004761670 */
[----:B------:R-:W-:Y:S01]  /*27990*/  ISETP.LT.OR P0, PT, R0, 0xfa, !P0 ;  /* 0x000000fa0000780c */ /* 0x000fe20004701670 */
[----:B------:R-:W-:-:S05]  /*279a0*/  FMUL R2, R38, UR20 ;  /* 0x0000001426027c20 */ /* 0x000fca0008400000 */
[----:B------:R-:W-:-:S05]  /*279b0*/  F2FP.SATFINITE.E5M2.F32.PACK_AB_MERGE_C R9, RZ, R2, RZ ;  /* 0x00000002ff09723e */ /* 0x000fca00048060ff */
[----:B------:R1:W-:Y:S01]  /*279c0*/  @!P5 STG.E.U8 desc[UR14][R28.64+0xf0], R9 ;  /* 0x0000f0091c00d986 */ /* 0x0003e2000c10110e */
[----:B------:R-:W-:Y:S01]  /*279d0*/  FMUL R0, R37, UR20 ;  /* 0x0000001425007c20 */ /* 0x000fe20008400000 */
[----:B------:R-:W-:Y:S01]  /*279e0*/  FMUL R2, R36, UR20 ;  /* 0x0000001424027c20 */ /* 0x000fe20008400000 */
[----:B--2---:R-:W-:-:S03]  /*279f0*/  FMUL R3, R35, UR20 ;  /* 0x0000001423037c20 */ /* 0x004fc60008400000 */
[----:B0-----:R-:W-:Y:S02]  /*27a00*/  F2FP.SATFINITE.E5M2.F32.PACK_AB_MERGE_C R7, RZ, R0, RZ ;  /* 0x00000000ff07723e */ /* 0x001fe400048060ff */
[----:B------:R-:W-:Y:S02]  /*27a10*/  F2FP.SATFINITE.E5M2.F32.PACK_AB_MERGE_C R11, RZ, R2, RZ ;  /* 0x00000002ff0b723e */ /* 0x000fe400048060ff */
[----:B------:R-:W-:Y:S01]  /*27a20*/  F2FP.SATFINITE.E5M2.F32.PACK_AB_MERGE_C R3, RZ, R3, RZ ;  /* 0x00000003ff03723e */ /* 0x000fe200048060ff */
[----:B------:R1:W-:Y:S04]  /*27a30*/  @!P6 STG.E.U8 desc[UR14][R28.64+0xf1], R7 ;  /* 0x0000f1071c00e986 */ /* 0x0003e8000c10110e */
[----:B------:R1:W-:Y:S04]  /*27a40*/  @!P2 STG.E.U8 desc[UR14][R30.64+0xf8], R11 ;  /* 0x0000f80b1e00a986 */ /* 0x0003e8000c10110e */
[----:B------:R1:W-:Y:S01]  /*27a50*/  @!P1 STG.E.U8 desc[UR14][R30.64+0xf9], R3 ;  /* 0x0000f9031e009986 */ /* 0x0003e2000c10110e */
[----:B---3--:R-:W-:Y:S01]  /*27a60*/  FMUL R4, R33, UR20 ;  /* 0x0000001421047c20 */ /* 0x008fe20008400000 */
[----:B----4-:R-:W-:-:S04]  /*27a70*/  FMUL R5, R32, UR20 ;  /* 0x0000001420057c20 */ /* 0x010fc80008400000 */
[----:B------:R-:W-:Y:S02]  /*27a80*/  F2FP.SATFINITE.E5M2.F32.PACK_AB_MERGE_C R13, RZ, R4, RZ ;  /* 0x00000004ff0d723e */ /* 0x000fe400048060ff */
[----:B------:R-:W-:-:S03]  /*27a90*/  F2FP.SATFINITE.E5M2.F32.PACK_AB_MERGE_C R5, RZ, R5, RZ ;  /* 0x00000005ff05723e */ /* 0x000fc600048060ff */
[----:B------:R1:W-:Y:S04]  /*27aa0*/  @!P3 STG.E.U8 desc[UR14][R28.64+0xf8], R13 ;  /* 0x0000f80d1c00b986 */ /* 0x0003e8000c10110e */
[----:B------:R1:W-:Y:S02]  /*27ab0*/  @!P0 STG.E.U8 desc[UR14][R28.64+0xf9], R5 ;  /* 0x0000f9051c008986 */ /* 0x0003e4000c10110e */
.L_x_545:
[----:B------:R-:W-:Y:S05]  /*27ac0*/  BSYNC B0 ;  /* 0x0000000000007941 */ /* 0x000fea0003800000 */
.L_x_31:
[----:B-12--5:R-:W2:Y:S04]  /*27ad0*/  LDL.LU R3, [R1+0x450] ;  /* 0x0004500001037983 */ /* 0x026ea80000300800 */
[----:B------:R-:W2:Y:S01]  /*27ae0*/  LDL.LU R2, [R1+0x454] ;  /* 0x0004540001027983 */ /* 0x000ea20000300800 */
[----:B------:R-:W-:Y:S01]  /*27af0*/  ULDC UR6, c[0x0][0xc] ;  /* 0x0000030000067ab9 */ /* 0x000fe20000000800 */
[----:B------:R-:W-:Y:S01]  /*27b00*/  ULDC UR7, c[0x0][0x10] ;  /* 0x0000040000077ab9 */ /* 0x000fe20000000800 */
[----:B---34-:R-:W2:Y:S01]  /*27b10*/  LDC R5, c[0x0][0x14] ;  /* 0x00000500ff057b82 */ /* 0x018ea20000000800 */
[----:B------:R-:W-:Y:S01]  /*27b20*/  UIMAD.WIDE.U32 UR6, UR6, UR7, URZ ;  /* 0x00000007060672a5 */ /* 0x000fe2000f8e003f */
[----:B------:R-:W-:Y:S01]  /*27b30*/  PRMT R0, RZ, 0x7610, R0 ;  /* 0x00007610ff007816 */ /* 0x000fe20000000000 */
[----:B------:R-:W-:-:S04]  /*27b40*/  UMOV UR9, 0xffffffff ;  /* 0xffffffff00097882 */ /* 0x000fc80000000000 */
[----:B--2---:R-:W-:-:S04]  /*27b50*/  IMAD.WIDE.U32 R2, R5, UR6, R2 ;  /* 0x0000000605027c25 */ /* 0x004fc8000f8e0002 */
[----:B------:R-:W-:Y:S01]  /*27b60*/  IMAD R5, R5, UR7, RZ ;  /* 0x0000000705057c24 */ /* 0x000fe2000f8e02ff */
[----:B------:R-:W-:Y:S01]  /*27b70*/  ULDC.64 UR6, c[0x0][0x650] ;  /* 0x0001940000067ab9 */ /* 0x000fe20000000a00 */
[----:B------:R-:W-:Y:S01]  /*27b80*/  IMAD.MOV.U32 R11, RZ, RZ, R2 ;  /* 0x000000ffff0b7224 */ /* 0x000fe200078e0002 */
[----:B------:R-:W-:Y:S01]  /*27b90*/  ISETP.GE.U32.AND P0, PT, R2, UR6, PT ;  /* 0x0000000602007c0c */ /* 0x000fe2000bf06070 */
[----:B------:R-:W-:Y:S02]  /*27ba0*/  IMAD.IADD R13, R3, 0x1, R5 ;  /* 0x00000001030d7824 */ /* 0x000fe400078e0205 */
[----:B------:R-:W-:-:S03]  /*27bb0*/  IMAD.MOV.U32 R2, RZ, RZ, -0x1 ;  /* 0xffffffffff027424 */ /* 0x000fc600078e00ff */
[----:B------:R1:W-:Y:S01]  /*27bc0*/  STL [R1+0x450], R13 ;  /* 0x0004500d01007387 */ /* 0x0003e20000100800 */
[----:B------:R-:W-:-:S03]  /*27bd0*/  ISETP.GE.U32.AND.EX P0, PT, R13, UR7, PT, P0 ;  /* 0x000000070d007c0c */ /* 0x000fc6000bf06100 */
[----:B------:R1:W-:Y:S04]  /*27be0*/  STL [R1+0x454], R11 ;  /* 0x0004540b01007387 */ /* 0x0003e80000100800 */
[----:B------:R1:W-:Y:S06]  /*27bf0*/  STL [R1+0x458], R2 ;  /* 0x0004580201007387 */ /* 0x0003ec0000100800 */
[----:B------:R-:W-:Y:S05]  /*27c00*/  @P0 BRA `(.L_x_546) ;  /* 0x0000000400740947 */ /* 0x000fea0003800000 */
[----:B------:R-:W2:Y:S01]  /*27c10*/  S2R R8, SR_CTAID.X ;  /* 0x0000000000087919 */ /* 0x000ea20000002500 */
[----:B------:R-:W-:Y:S01]  /*27c20*/  ULDC.64 UR18, c[0x0][0x628] ;  /* 0x00018a0000127ab9 */ /* 0x000fe20000000a00 */
[----:B------:R-:W3:Y:S01]  /*27c30*/  LDC R9, c[0x0][0x144] ;  /* 0x00005100ff097b82 */ /* 0x000ee20000000800 */
[----:B------:R-:W-:Y:S01]  /*27c40*/  ULDC UR6, c[0x0][0x150] ;  /* 0x0000540000067ab9 */ /* 0x000fe20000000800 */
[----:B------:R-:W4:Y:S01]  /*27c50*/  S2R R12, SR_CTAID.Y ;  /* 0x00000000000c7919 */ /* 0x000f220000002600 */
[----:B------:R-:W-:Y:S01]  /*27c60*/  ISETP.NE.U32.AND P0, PT, RZ, UR18, PT ;  /* 0x00000012ff007c0c */ /* 0x000fe2000bf05070 */
[----:B------:R-:W-:Y:S01]  /*27c70*/  ULDC UR23, c[0x0][0x630] ;  /* 0x00018c0000177ab9 */ /* 0x000fe20000000800 */
[----:B------:R-:W-:Y:S02]  /*27c80*/  R2UR UR16, R11 ;  /* 0x000000000b1072ca */ /* 0x000fe400000e0000 */
[----:B------:R-:W-:Y:S01]  /*27c90*/  ISETP.NE.AND.EX P0, PT, RZ, UR19, PT, P0 ;  /* 0x00000013ff007c0c */ /* 0x000fe2000bf05300 */
[----:B0-----:R-:W0:Y:S01]  /*27ca0*/  LDC.64 R6, c[0x0][0x620] ;  /* 0x00018800ff067b82 */ /* 0x001e220000000a00 */
[----:B------:R-:W-:-:S02]  /*27cb0*/  R2UR UR17, R13 ;  /* 0x000000000d1172ca */ /* 0x000fc400000e0000 */
[----:B--2---:R-:W-:-:S05]  /*27cc0*/  I2FP.F32.U32 R0, R8 ;  /* 0x0000000800007245 */ /* 0x004fca0000201000 */
[----:B------:R-:W-:-:S06]  /*27cd0*/  FMUL R0, R0, UR6 ;  /* 0x0000000600007c20 */ /* 0x000fcc0008400000 */
[----:B------:R-:W2:Y:S01]  /*27ce0*/  F2I.U32.TRUNC.NTZ R0, R0 ;  /* 0x0000000000007305 */ /* 0x000ea2000020f000 */
[----:B----4-:R-:W-:Y:S05]  /*27cf0*/  @!P0 BRA `(.L_x_547) ;  /* 0x0000000000308947 */ /* 0x010fea0003800000 */
        /* <DEDUP_REMOVED lines=12> */
.L_x_547:
[----:B------:R-:W-:Y:S01]  /*27dc0*/  USHF.R.U64 UR9, UR16, UR23, UR17 ;  /* 0x0000001710097299 */ /* 0x000fe20008001211 */
[----:B------:R-:W4:Y:S01]  /*27dd0*/  LDC.64 R22, c[0x0][0x640] ;  /* 0x00019000ff167b82 */ /* 0x000f220000000a00 */
[----:B------:R-:W-:Y:S01]  /*27de0*/  USHF.R.U32.HI UR6, URZ, UR23, UR17 ;  /* 0x000000173f067299 */ /* 0x000fe20008011611 */
[----:B--2---:R-:W-:Y:S02]  /*27df0*/  IMAD.MOV R10, RZ, RZ, -R0 ;  /* 0x000000ffff0a7224 */ /* 0x004fe400078e0a00 */
[----:B-1----:R-:W-:Y:S01]  /*27e00*/  IMAD.MOV.U32 R2, RZ, RZ, R11 ;  /* 0x000000ffff027224 */ /* 0x002fe200078e000b */
[----:B------:R-:W-:Y:S01]  /*27e10*/  IADD3 R5, P0, RZ, -UR9, RZ ;  /* 0x80000009ff057c10 */ /* 0x000fe2000ff1e0ff */
[----:B---3--:R-:W-:Y:S02]  /*27e20*/  IMAD R18, R9, R10, R8 ;  /* 0x0000000a09127224 */ /* 0x008fe400078e0208 */
[----:B------:R-:W1:Y:S02]  /*27e30*/  LDC R4, c[0x0][0x618] ;  /* 0x00018600ff047b82 */ /* 0x000e640000000800 */
[----:B------:R-:W-:Y:S01]  /*27e40*/  IMAD.X R3, RZ, RZ, ~UR6, P0 ;  /* 0x80000006ff037e24 */ /* 0x000fe200080e06ff */
[----:B------:R-:W-:-:S03]  /*27e50*/  ULDC UR6, c[0x0][0x154] ;  /* 0x0000550000067ab9 */ /* 0x000fc60000000800 */
[-C--:B0-----:R-:W-:Y:S02]  /*27e60*/  IMAD R0, R3, R6.reuse, RZ ;  /* 0x0000000603007224 */ /* 0x081fe400078e02ff */
[----:B------:R-:W0:Y:S01]  /*27e70*/  LDC R14, c[0x0][0x608] ;  /* 0x00018200ff0e7b82 */ /* 0x000e220000000800 */
[----:B------:R-:W-:Y:S02]  /*27e80*/  IMAD.MOV.U32 R3, RZ, RZ, R13 ;  /* 0x000000ffff037224 */ /* 0x000fe400078e000d */
[----:B------:R-:W-:-:S05]  /*27e90*/  IMAD.WIDE.U32 R2, R5, R6, R2 ;  /* 0x0000000605027225 */ /* 0x000fca00078e0002 */
[----:B------:R-:W2:Y:S01]  /*27ea0*/  LDC R20, c[0x0][0x658] ;  /* 0x00019600ff147b82 */ /* 0x000ea20000000800 */
[----:B------:R-:W-:Y:S01]  /*27eb0*/  IMAD R5, R5, R7, R0 ;  /* 0x0000000705057224 */ /* 0x000fe200078e0200 */
[----:B------:R-:W-:Y:S01]  /*27ec0*/  I2FP.F32.U32 R0, R12 ;  /* 0x0000000c00007245 */ /* 0x000fe20000201000 */
[----:B------:R-:W-:Y:S01]  /*27ed0*/  IMAD.MOV.U32 R7, RZ, RZ, 0x1 ;  /* 0x00000001ff077424 */ /* 0x000fe200078e00ff */
[----:B----4-:R-:W-:Y:S01]  /*27ee0*/  ISETP.NE.U32.AND P0, PT, R22, RZ, PT ;  /* 0x000000ff1600720c */ /* 0x010fe20003f05070 */
[----:B------:R-:W-:Y:S02]  /*27ef0*/  IMAD.IADD R3, R3, 0x1, R5 ;  /* 0x0000000103037824 */ /* 0x000fe400078e0205 */
[----:B------:R-:W-:Y:S01]  /*27f00*/  FMUL R0, R0, UR6 ;  /* 0x0000000600007c20 */ /* 0x000fe20008400000 */
[----:B------:R-:W3:Y:S01]  /*27f10*/  LDC R15, c[0x0][0x148] ;  /* 0x00005200ff0f7b82 */ /* 0x000ee20000000800 */
[----:B------:R-:W-:Y:S01]  /*27f20*/  ISETP.NE.AND.EX P0, PT, R23, RZ, PT, P0 ;  /* 0x000000ff1700720c */ /* 0x000fe20003f05300 */
[----:B------:R-:W-:Y:S01]  /*27f30*/  IMAD.MOV.U32 R5, RZ, RZ, -0x1 ;  /* 0xffffffffff057424 */ /* 0x000fe200078e00ff */
[-CC-:B-1----:R-:W-:Y:S01]  /*27f40*/  SHF.R.U64 R10, R2, R4.reuse, R3.reuse ;  /* 0x00000004020a7219 */ /* 0x182fe20000001203 */
[----:B------:R1:W4:Y:S01]  /*27f50*/  F2I.U32.TRUNC.NTZ R13, R0 ;  /* 0x00000000000d7305 */ /* 0x000322000020f000 */
[----:B------:R-:W-:-:S03]  /*27f60*/  SHF.R.U32.HI R3, RZ, R4, R3 ;  /* 0x00000004ff037219 */ /* 0x000fc60000011603 */
[----:B------:R-:W1:Y:S01]  /*27f70*/  LDC R16, c[0x0][0x600] ;  /* 0x00018000ff107b82 */ /* 0x000e620000000800 */
[-CC-:B0-----:R-:W-:Y:S02]  /*27f80*/  SHF.R.U64 R8, R10, R14.reuse, R3.reuse ;  /* 0x0000000e0a087219 */ /* 0x181fe40000001203 */
[----:B------:R-:W-:-:S05]  /*27f90*/  SHF.R.U32.HI R3, RZ, R14, R3 ;  /* 0x0000000eff037219 */ /* 0x000fca0000011603 */
[----:B------:R-:W0:Y:S01]  /*27fa0*/  LDC R17, c[0x0][0x648] ;  /* 0x00019200ff117b82 */ /* 0x000e220000000800 */
[-CC-:B--2---:R-:W-:Y:S02]  /*27fb0*/  SHF.R.U64 R11, R8, R20.reuse, R3.reuse ;  /* 0x00000014080b7219 */ /* 0x184fe40000001203 */
[-C--:B------:R-:W-:Y:S02]  /*27fc0*/  SHF.L.U32 R5, R5, R20.reuse, RZ ;  /* 0x0000001405057219 */ /* 0x080fe400000006ff */
[-C--:B------:R-:W-:Y:S01]  /*27fd0*/  SHF.R.U32.HI R3, RZ, R20.reuse, R3 ;  /* 0x00000014ff037219 */ /* 0x080fe20000011603 */
[----:B------:R-:W-:Y:S01]  /*27fe0*/  IMAD.MOV.U32 R2, RZ, RZ, R11 ;  /* 0x000000ffff027224 */ /* 0x000fe200078e000b */
[----:B------:R-:W-:Y:S01]  /*27ff0*/  SHF.L.U32 R20, R7, R20, RZ ;  /* 0x0000001407147219 */ /* 0x000fe200000006ff */
[----:B------:R-:W2:Y:S01]  /*28000*/  LDC R19, c[0x0][0x638] ;  /* 0x00018e00ff137b82 */ /* 0x000ea20000000800 */
[----:B------:R-:W-:-:S07]  /*28010*/  LOP3.LUT R41, RZ, R5, RZ, 0x33, !PT ;  /* 0x00000005ff297212 */ /* 0x000fce00078e33ff */
[----:B------:R-:W0:Y:S01]  /*28020*/  LDC R21, c[0x0][0x610] ;  /* 0x00018400ff157b82 */ /* 0x000e220000000800 */
[----:B----4-:R-:W-:Y:S05]  /*28030*/  @!P0 BRA `(.L_x_548) ;  /* 0x0000000000288947 */ /* 0x010fea0003800000 */
[----:B-1----:R-:W1:Y:S02]  /*28040*/  LDC R0, c[0x0][0x64c] ;  /* 0x00019300ff007b82 */ /* 0x002e640000000800 */
[----:B-1----:R-:W-:-:S05]  /*28050*/  IADD3 R7, P0, R11, R0, RZ ;  /* 0x000000000b077210 */ /* 0x002fca0007f1e0ff */
        /* <DEDUP_REMOVED lines=8> */
.L_x_548:
[----:B01----:R-:W-:Y:S01]  /*280e0*/  SHF.R.U64 R0, R2, R17, R3 ;  /* 0x0000001102007219 */ /* 0x003fe20000001203 */
[----:B------:R-:W-:Y:S01]  /*280f0*/  VIADD R3, R16, 0xffffffff ;  /* 0xffffffff10037836 */ /* 0x000fe20000000000 */
[----:B------:R-:W-:Y:S01]  /*28100*/  LOP3.LUT R41, R8, R41, RZ, 0xc0, !PT ;  /* 0x0000002908297212 */ /* 0x000fe200078ec0ff */
[----:B------:R-:W-:Y:S02]  /*28110*/  IMAD.MOV R13, RZ, RZ, -R13 ;  /* 0x000000ffff0d7224 */ /* 0x000fe400078e0a0d */
[----:B------:R-:W-:Y:S01]  /*28120*/  IMAD.MOV R2, RZ, RZ, -R0 ;  /* 0x000000ffff027224 */ /* 0x000fe200078e0a00 */
[----:B------:R-:W-:Y:S01]  /*28130*/  LOP3.LUT R3, R10, R3, RZ, 0xc0, !PT ;  /* 0x000000030a037212 */ /* 0x000fe200078ec0ff */
[----:B------:R-:W-:Y:S02]  /*28140*/  IMAD R41, R20, R0, R41 ;  /* 0x0000000014297224 */ /* 0x000fe400078e0229 */
[----:B---3--:R-:W-:Y:S02]  /*28150*/  @P4 IMAD R18, R15, R13, R12 ;  /* 0x0000000d0f124224 */ /* 0x008fe400078e020c */
[----:B--2---:R-:W-:-:S02]  /*28160*/  IMAD R0, R2, R19, R11 ;  /* 0x0000001302007224 */ /* 0x004fc400078e020b */
[----:B------:R-:W-:Y:S02]  /*28170*/  IMAD R41, R41, R21, R18 ;  /* 0x0000001529297224 */ /* 0x000fe400078e0212 */
[----:B------:R-:W-:Y:S02]  /*28180*/  IMAD R2, R0, R16, R3 ;  /* 0x0000001000027224 */ /* 0x000fe400078e0203 */
[----:B------:R-:W-:-:S03]  /*28190*/  IMAD.MOV.U32 R4, RZ, RZ, 0x1 ;  /* 0x00000001ff047424 */ /* 0x000fc600078e00ff */
[----:B------:R-:W-:Y:S02]  /*281a0*/  SEL R3, R2, R41, !P4 ;  /* 0x0000002902037207 */ /* 0x000fe40006000000 */
[----:B------:R-:W-:Y:S02]  /*281b0*/  PRMT R0, R4, 0x7610, R0 ;  /* 0x0000761004007816 */ /* 0x000fe40000000000 */
[----:B------:R-:W-:Y:S01]  /*281c0*/  SEL R41, R41, R2, !P4 ;  /* 0x0000000229297207 */ /* 0x000fe20006000000 */
[----:B------:R2:W-:Y:S06]  /*281d0*/  STL [R1+0x458], R3 ;  /* 0x0004580301007387 */ /* 0x0005ec0000100800 */
.L_x_546:
[----:B------:R3:W-:Y:S01]  /*281e0*/  STL [R1+0x45c], R41 ;  /* 0x00045c2901007387 */ /* 0x0007e20000100800 */
[----:B------:R-:W-:-:S13]  /*281f0*/  LOP3.LUT P0, RZ, R0, 0xff, RZ, 0xc0, !PT ;  /* 0x000000ff00ff7812 */ /* 0x000fda000780c0ff */
[----:B---3--:R-:W-:Y:S05]  /*28200*/  @P0 BRA `(.L_x_549) ;  /* 0xfffffd8c00800947 */ /* 0x008fea000383ffff */
[----:B------:R-:W-:Y:S05]  /*28210*/  EXIT ;  /* 0x000000000000794d */ /* 0x000fea0003800000 */
.L_x_3:
[----:B------:R-:W2:Y:S01]  /*28220*/  LDL R18, [R1+0x454] ;  /* 0x0004540001127983 */ /* 0x000ea20000100800 */
[----:B------:R-:W-:-:S03]  /*28230*/  ULDC.64 UR4, c[0x0][0x650] ;  /* 0x0001940000047ab9 */ /* 0x000fc60000000a00 */
[----:B------:R-:W3:Y:S01]  /*28240*/  LDL R19, [R1+0x450] ;  /* 0x0004500001137983 */ /* 0x000ee20000100800 */
[----:B------:R-:W-:Y:S01]  /*28250*/  PRMT R0, RZ, 0x7610, R0 ;  /* 0x00007610ff007816 */ /* 0x000fe20000000000 */
[----:B------:R-:W-:Y:S02]  /*28260*/  IMAD.MOV.U32 R5, RZ, RZ, -0x1 ;  /* 0xffffffffff057424 */ /* 0x000fe400078e00ff */
[----:B------:R-:W-:Y:S02]  /*28270*/  IMAD.MOV.U32 R4, RZ, RZ, -0x1 ;  /* 0xffffffffff047424 */ /* 0x000fe400078e00ff */
[----:B------:R-:W-:Y:S01]  /*28280*/  IMAD.MOV.U32 R10, RZ, RZ, -0x1 ;  /* 0xffffffffff0a7424 */ /* 0x000fe200078e00ff */
[----:B--2---:R-:W-:-:S04]  /*28290*/  ISETP.GE.U32.AND P0, PT, R18, UR4, PT ;  /* 0x0000000412007c0c */ /* 0x004fc8000bf06070 */
[----:B---3--:R-:W-:-:S13]  /*282a0*/  ISETP.GE.U32.AND.EX P0, PT, R19, UR5, PT, P0 ;  /* 0x0000000513007c0c */ /* 0x008fda000bf06100 */
[----:B------:R-:W-:Y:S05]  /*282b0*/  @P0 BRA `(.L_x_550) ;  /* 0x0000000400600947 */ /* 0x000fea0003800000 */
[----:B------:R-:W0:Y:S01]  /*282c0*/  LDC.64 R12, c[0x0][0x628] ;  /* 0x00018a00ff0c7b82 */ /* 0x000e220000000a00 */
[----:B------:R-:W-:Y:S02]  /*282d0*/  IMAD.MOV.U32 R8, RZ, RZ, R18 ;  /* 0x000000ffff087224 */ /* 0x000fe400078e0012 */
[----:B------:R-:W-:-:S05]  /*282e0*/  IMAD.MOV.U32 R9, RZ, RZ, R19 ;  /* 0x000000ffff097224 */ /* 0x000fca00078e0013 */
[----:B------:R-:W1:Y:S08]  /*282f0*/  LDC R14, c[0x0][0x630] ;  /* 0x00018c00ff0e7b82 */ /* 0x000e700000000800 */
[----:B------:R-:W2:Y:S01]  /*28300*/  LDC.64 R16, c[0x0][0x620] ;  /* 0x00018800ff107b82 */ /* 0x000ea20000000a00 */
[----:B0-----:R-:W-:-:S04]  /*28310*/  ISETP.NE.U32.AND P0, PT, R12, RZ, PT ;  /* 0x000000ff0c00720c */ /* 0x001fc80003f05070 */
[----:B------:R-:W-:-:S13]  /*28320*/  ISETP.NE.AND.EX P0, PT, R13, RZ, PT, P0 ;  /* 0x000000ff0d00720c */ /* 0x000fda0003f05300 */
[----:B-12---:R-:W-:Y:S05]  /*28330*/  @!P0 BRA `(.L_x_551) ;  /* 0x0000000000288947 */ /* 0x006fea0003800000 */
[----:B------:R-:W0:Y:S02]  /*28340*/  LDC R0, c[0x0][0x634] ;  /* 0x00018d00ff007b82 */ /* 0x000e240000000800 */
[----:B0-----:R-:W-:-:S05]  /*28350*/  IADD3 R9, P0, R18, R0, RZ ;  /* 0x0000000012097210 */ /* 0x001fca0007f1e0ff */
        /* <DEDUP_REMOVED lines=8> */
.L_x_551:
[-CC-:B------:R-:W-:Y:S01]  /*283e0*/  SHF.R.U64 R10, R8, R14.reuse, R9.reuse ;  /* 0x0000000e080a7219 */ /* 0x180fe20000001209 */
[----:B------:R-:W0:Y:S01]  /*283f0*/  LDC R6, c[0x0][0x618] ;  /* 0x00018600ff067b82 */ /* 0x000e220000000800 */
[----:B------:R-:W-:Y:S01]  /*28400*/  SHF.R.U32.HI R0, RZ, R14, R9 ;  /* 0x0000000eff007219 */ /* 0x000fe20000011609 */
[----:B------:R-:W-:Y:S01]  /*28410*/  ULDC UR4, c[0x0][0x150] ;  /* 0x0000540000047ab9 */ /* 0x000fe20000000800 */
[----:B------:R-:W-:Y:S01]  /*28420*/  IADD3 R3, P0, RZ, -R10, RZ ;  /* 0x8000000aff037210 */ /* 0x000fe20007f1e0ff */
[----:B------:R-:W-:Y:S01]  /*28430*/  IMAD.MOV.U32 R4, RZ, RZ, R18 ;  /* 0x000000ffff047224 */ /* 0x000fe200078e0012 */
[----:B------:R-:W-:Y:S01]  /*28440*/  I2FP.F32.U32 R8, R2 ;  /* 0x0000000200087245 */ /* 0x000fe20000201000 */
[----:B------:R-:W-:Y:S02]  /*28450*/  IMAD.MOV.U32 R5, RZ, RZ, R19 ;  /* 0x000000ffff057224 */ /* 0x000fe400078e0013 */
[----:B------:R-:W1:Y:S01]  /*28460*/  LDC.64 R20, c[0x0][0x640] ;  /* 0x00019000ff147b82 */ /* 0x000e620000000a00 */
[----:B------:R-:W-:-:S02]  /*28470*/  IMAD.X R7, RZ, RZ, ~R0, P0 ;  /* 0x000000ffff077224 */ /* 0x000fc400000e0e00 */
[----:B------:R-:W-:Y:S01]  /*28480*/  FMUL R9, R8, UR4 ;  /* 0x0000000408097c20 */ /* 0x000fe20008400000 */
[----:B------:R-:W-:Y:S01]  /*28490*/  IMAD.WIDE.U32 R4, R3, R16, R4 ;  /* 0x0000001003047225 */ /* 0x000fe200078e0004 */
[----:B------:R-:W-:-:S03]  /*284a0*/  ULDC UR4, c[0x0][0x154] ;  /* 0x0000550000047ab9 */ /* 0x000fc60000000800 */
[----:B------:R-:W-:Y:S01]  /*284b0*/  IMAD R0, R7, R16, RZ ;  /* 0x0000001007007224 */ /* 0x000fe200078e02ff */
[----:B------:R-:W2:Y:S01]  /*284c0*/  LDC R13, c[0x0][0x144] ;  /* 0x00005100ff0d7b82 */ /* 0x000ea20000000800 */
[----:B------:R-:W3:Y:S02]  /*284d0*/  F2I.U32.TRUNC.NTZ R9, R9 ;  /* 0x0000000900097305 */ /* 0x000ee4000020f000 */
[----:B------:R-:W-:-:S04]  /*284e0*/  IMAD R3, R3, R17, R0 ;  /* 0x0000001103037224 */ /* 0x000fc800078e0200 */
[----:B------:R-:W-:Y:S01]  /*284f0*/  IMAD.IADD R3, R5, 0x1, R3 ;  /* 0x0000000105037824 */ /* 0x000fe200078e0203 */
[----:B------:R-:W4:Y:S04]  /*28500*/  LDC R12, c[0x0][0x608] ;  /* 0x00018200ff0c7b82 */ /* 0x000f280000000800 */
[-C--:B0-----:R-:W-:Y:S02]  /*28510*/  SHF.R.U64 R8, R4, R6.reuse, R3 ;  /* 0x0000000604087219 */ /* 0x081fe40000001203 */
[----:B------:R-:W-:Y:S02]  /*28520*/  I2FP.F32.U32 R4, R11 ;  /* 0x0000000b00047245 */ /* 0x000fe40000201000 */
[----:B------:R-:W0:Y:S01]  /*28530*/  LDC R7, c[0x0][0x658] ;  /* 0x00019600ff077b82 */ /* 0x000e220000000800 */
[----:B-1----:R-:W-:Y:S01]  /*28540*/  ISETP.NE.U32.AND P0, PT, R20, RZ, PT ;  /* 0x000000ff1400720c */ /* 0x002fe20003f05070 */
[----:B---3--:R-:W-:Y:S01]  /*28550*/  IMAD.MOV R0, RZ, RZ, -R9 ;  /* 0x000000ffff007224 */ /* 0x008fe200078e0a09 */
[----:B------:R-:W-:Y:S01]  /*28560*/  SHF.R.U32.HI R3, RZ, R6, R3 ;  /* 0x00000006ff037219 */ /* 0x000fe20000011603 */
[----:B------:R-:W-:Y:S01]  /*28570*/  FMUL R4, R4, UR4 ;  /* 0x0000000404047c20 */ /* 0x000fe20008400000 */
[----:B------:R-:W-:Y:S01]  /*28580*/  ISETP.NE.AND.EX P0, PT, R21, RZ, PT, P0 ;  /* 0x000000ff1500720c */ /* 0x000fe20003f05300 */
[----:B------:R-:W-:-:S02]  /*28590*/  IMAD.MOV.U32 R6, RZ, RZ, -0x1 ;  /* 0xffffffffff067424 */ /* 0x000fc400078e00ff */
[----:B------:R-:W1:Y:S01]  /*285a0*/  LDC R14, c[0x0][0x148] ;  /* 0x00005200ff0e7b82 */ /* 0x000e620000000800 */
[----:B--2---:R-:W-:Y:S02]  /*285b0*/  IMAD R18, R13, R0, R2 ;  /* 0x000000000d127224 */ /* 0x004fe400078e0202 */
[----:B------:R-:W-:-:S05]  /*285c0*/  IMAD.MOV.U32 R2, RZ, RZ, 0x1 ;  /* 0x00000001ff027424 */ /* 0x000fca00078e00ff */
[----:B------:R-:W2:Y:S01]  /*285d0*/  LDC R16, c[0x0][0x600] ;  /* 0x00018000ff107b82 */ /* 0x000ea20000000800 */
[-CC-:B----4-:R-:W-:Y:S02]  /*285e0*/  SHF.R.U64 R13, R8, R12.reuse, R3.reuse ;  /* 0x0000000c080d7219 */ /* 0x190fe40000001203 */
[----:B------:R-:W-:Y:S02]  /*285f0*/  SHF.R.U32.HI R0, RZ, R12, R3 ;  /* 0x0000000cff007219 */ /* 0x000fe40000011603 */
[----:B------:R3:W4:Y:S03]  /*28600*/  F2I.U32.TRUNC.NTZ R12, R4 ;  /* 0x00000004000c7305 */ /* 0x000726000020f000 */
[----:B------:R-:W1:Y:S01]  /*28610*/  LDC R17, c[0x0][0x648] ;  /* 0x00019200ff117b82 */ /* 0x000e620000000800 */
[-C--:B0-----:R-:W-:Y:S02]  /*28620*/  SHF.R.U64 R15, R13, R7.reuse, R0 ;  /* 0x000000070d0f7219 */ /* 0x081fe40000001200 */
[----:B------:R-:W-:-:S02]  /*28630*/  SHF.L.U32 R6, R6, R7, RZ ;  /* 0x0000000706067219 */ /* 0x000fc400000006ff */
[-C--:B------:R-:W-:Y:S01]  /*28640*/  SHF.L.U32 R22, R2, R7.reuse, RZ ;  /* 0x0000000702167219 */ /* 0x080fe200000006ff */
[----:B------:R-:W-:Y:S01]  /*28650*/  IMAD.MOV.U32 R2, RZ, RZ, R15 ;  /* 0x000000ffff027224 */ /* 0x000fe200078e000f */
[----:B------:R-:W-:Y:S01]  /*28660*/  SHF.R.U32.HI R3, RZ, R7, R0 ;  /* 0x00000007ff037219 */ /* 0x000fe20000011600 */
[----:B------:R-:W0:Y:S01]  /*28670*/  LDC R19, c[0x0][0x638] ;  /* 0x00018e00ff137b82 */ /* 0x000e220000000800 */
[----:B------:R-:W-:-:S07]  /*28680*/  LOP3.LUT R24, RZ, R6, RZ, 0x33, !PT ;  /* 0x00000006ff187212 */ /* 0x000fce00078e33ff */
        /* <DEDUP_REMOVED lines=12> */
.L_x_552:
[----:B-1----:R-:W-:Y:S01]  /*28750*/  SHF.R.U64 R3, R2, R17, R3 ;  /* 0x0000001102037219 */ /* 0x002fe20000001203 */
[----:B--2---:R-:W-:Y:S01]  /*28760*/  VIADD R7, R16, 0xffffffff ;  /* 0xffffffff10077836 */ /* 0x004fe20000000000 */
[----:B------:R-:W-:Y:S01]  /*28770*/  LOP3.LUT R0, R13, R24, RZ, 0xc0, !PT ;  /* 0x000000180d007212 */ /* 0x000fe200078ec0ff */
[----:B------:R-:W-:Y:S02]  /*28780*/  IMAD.MOV R12, RZ, RZ, -R12 ;  /* 0x000000ffff0c7224 */ /* 0x000fe400078e0a0c */
[----:B------:R-:W-:Y:S02]  /*28790*/  IMAD.MOV R2, RZ, RZ, -R3 ;  /* 0x000000ffff027224 */ /* 0x000fe400078e0a03 */
[----:B------:R-:W-:Y:S01]  /*287a0*/  IMAD R5, R22, R3, R0 ;  /* 0x0000000316057224 */ /* 0x000fe200078e0200 */
[----:B------:R-:W-:Y:S01]  /*287b0*/  LOP3.LUT R3, R8, R7, RZ, 0xc0, !PT ;  /* 0x0000000708037212 */ /* 0x000fe200078ec0ff */
[----:B------:R-:W-:Y:S02]  /*287c0*/  @P4 IMAD R18, R14, R12, R11 ;  /* 0x0000000c0e124224 */ /* 0x000fe400078e020b */
[----:B0-----:R-:W-:-:S02]  /*287d0*/  IMAD R0, R2, R19, R15 ;  /* 0x0000001302007224 */ /* 0x001fc400078e020f */
[----:B------:R-:W-:Y:S02]  /*287e0*/  IMAD.MOV.U32 R4, RZ, RZ, 0x1 ;  /* 0x00000001ff047424 */ /* 0x000fe400078e00ff */
[----:B------:R-:W-:Y:S02]  /*287f0*/  IMAD R5, R5, R23, R18 ;  /* 0x0000001705057224 */ /* 0x000fe400078e0212 */
[----:B------:R-:W-:Y:S01]  /*28800*/  IMAD R2, R0, R16, R3 ;  /* 0x0000001000027224 */ /* 0x000fe200078e0203 */
[----:B------:R-:W-:-:S04]  /*28810*/  PRMT R0, R4, 0x7610, R0 ;  /* 0x0000761004007816 */ /* 0x000fc80000000000 */
[----:B------:R-:W-:Y:S02]  /*28820*/  SEL R4, R2, R5, !P4 ;  /* 0x0000000502047207 */ /* 0x000fe40006000000 */
[----:B------:R-:W-:-:S07]  /*28830*/  SEL R5, R5, R2, !P4 ;  /* 0x0000000205057207 */ /* 0x000fce0006000000 */
.L_x_550:
[----:B------:R-:W-:-:S08]  /*28840*/  NOP ;  /* 0x0000000000007918 */ /* 0x000fd00000000000 */
[----:B------:R-:W0:-:S00]  /*28850*/  USETMAXREG.DEALLOC.CTAPOOL 0x18 ;  /* 0x00000018000079c8 */ /* 0x000e0000080e0500 */
[----:B------:R-:W-:-:S13]  /*28860*/  ISETP.NE.AND P0, PT, RZ, UR8, PT ;  /* 0x00000008ff007c0c */ /* 0x000fda000bf05270 */
[----:B------:R-:W-:Y:S05]  /*28870*/  @P0 EXIT ;  /* 0x000000000000094d */ /* 0x000fea0003800000 */
[----:B0-----:R-:W-:Y:S01]  /*28880*/  LOP3.LUT P0, RZ, R0, 0xff, RZ, 0xc0, !PT ;  /* 0x000000ff00ff7812 */ /* 0x001fe2000780c0ff */
[----:B------:R-:W-:Y:S02]  /*28890*/  IMAD.MOV.U32 R6, RZ, RZ, 0x1 ;  /* 0x00000001ff067424 */ /* 0x000fe400078e00ff */
[----:B------:R-:W-:-:S10]  /*288a0*/  IMAD.MOV.U32 R7, RZ, RZ, RZ ;  /* 0x000000ffff077224 */ /* 0x000fd400078e00ff */
[----:B------:R-:W-:Y:S05]  /*288b0*/  @!P0 BRA `(.L_x_553) ;  /* 0x0000000c00408947 */ /* 0x000fea0003800000 */
[----:B------:R-:W0:Y:S01]  /*288c0*/  LDC R0, c[0x0][0x28c] ;  /* 0x0000a300ff007b82 */ /* 0x000e220000000800 */
[----:B------:R-:W1:Y:S01]  /*288d0*/  S2R R2, SR_TID.X ;  /* 0x0000000000027919 */ /* 0x000e620000002100 */
[----:B------:R-:W-:Y:S01]  /*288e0*/  ULDC UR5, c[0x0][0x658] ;  /* 0x0001960000057ab9 */ /* 0x000fe20000000800 */
[----:B------:R-:W-:Y:S01]  /*288f0*/  UMOV UR7, 0xffffffff ;  /* 0xffffffff00077882 */ /* 0x000fe20000000000 */
[----:B------:R-:W-:Y:S01]  /*28900*/  ULDC UR6, c[0x0][0xc] ;  /* 0x0000030000067ab9 */ /* 0x000fe20000000800 */
[----:B------:R-:W-:Y:S01]  /*28910*/  USHF.L.U32 UR8, UR7, UR5, URZ ;  /* 0x0000000507087299 */ /* 0x000fe2000800063f */
[----:B------:R-:W-:Y:S01]  /*28920*/  BSSY B0, `(.L_x_553) ;  /* 0x00000c9000007945 */ /* 0x000fe20003800000 */
[----:B------:R-:W-:Y:S01]  /*28930*/  UMOV UR9, 0x1 ;  /* 0x0000000100097882 */ /* 0x000fe20000000000 */
[----:B------:R-:W-:Y:S01]  /*28940*/  ULDC UR7, c[0x0][0x10] ;  /* 0x0000040000077ab9 */ /* 0x000fe20000000800 */
[----:B------:R-:W-:Y:S01]  /*28950*/  USHF.L.U32 UR18, UR9, UR5, URZ ;  /* 0x0000000509127299 */ /* 0x000fe2000800063f */
[----:B------:R-:W-:Y:S01]  /*28960*/  IMAD.MOV.U32 R9, RZ, RZ, 0x1 ;  /* 0x00000001ff097424 */ /* 0x000fe200078e00ff */
[----:B------:R-:W-:Y:S01]  /*28970*/  UIMAD.WIDE.U32 UR6, UR6, UR7, URZ ;  /* 0x00000007060672a5 */ /* 0x000fe2000f8e003f */
[----:B------:R-:W-:Y:S01]  /*28980*/  IMAD.MOV.U32 R6, RZ, RZ, 0x1 ;  /* 0x00000001ff067424 */ /* 0x000fe200078e00ff */
[----:B------:R-:W-:Y:S01]  /*28990*/  ULDC UR5, c[0x0][0x14] ;  /* 0x0000050000057ab9 */ /* 0x000fe20000000800 */
[----:B------:R-:W-:Y:S01]  /*289a0*/  IMAD.MOV.U32 R7, RZ, RZ, RZ ;  /* 0x000000ffff077224 */ /* 0x000fe200078e00ff */
[----:B------:R-:W-:-:S02]  /*289b0*/  UIMAD.WIDE.U32 UR20, UR6, UR5, URZ ;  /* 0x00000005061472a5 */ /* 0x000fc4000f8e003f */
[----:B------:R-:W-:Y:S01]  /*289c0*/  UIMAD UR16, UR7, UR5, URZ ;  /* 0x00000005071072a4 */ /* 0x000fe2000f8e023f */
[----:B------:R-:W-:Y:S01]  /*289d0*/  ULDC UR4, c[0x0][0x600] ;  /* 0x0001800000047ab9 */ /* 0x000fe20000000800 */
[----:B------:R-:W-:Y:S02]  /*289e0*/  ULOP3.LUT UR24, UR13, 0x2, URZ, 0xfc, !UPT ;  /* 0x000000020d187892 */ /* 0x000fe4000f8efc3f */
[----:B------:R-:W-:Y:S01]  /*289f0*/  UIADD3 UR4, UR4, -0x1, URZ ;  /* 0xffffffff04047890 */ /* 0x000fe2000fffe03f */
[----:B0-----:R-:W-:Y:S01]  /*28a00*/  VIADD R0, R0, 0x7f ;  /* 0x0000007f00007836 */ /* 0x001fe20000000000 */
[----:B------:R-:W-:Y:S02]  /*28a10*/  ULOP3.LUT UR17, URZ, UR8, URZ, 0x33, !UPT ;  /* 0x000000083f117292 */ /* 0x000fe4000f8e333f */
[----:B------:R-:W-:Y:S02]  /*28a20*/  UIADD3 UR16, UR21, UR16, URZ ;  /* 0x0000001015107290 */ /* 0x000fe4000fffe03f */
[----:B------:R-:W-:Y:S01]  /*28a30*/  SHF.R.S32.HI R3, RZ, 0x1f, R0 ;  /* 0x0000001fff037819 */ /* 0x000fe20000011400 */
[----:B------:R-:W-:-:S03]  /*28a40*/  ULDC.64 UR22, c[0x0][0x198] ;  /* 0x0000660000167ab9 */ /* 0x000fc60000000a00 */
[----:B------:R-:W-:Y:S02]  /*28a50*/  LEA.HI R0, R3, R0, RZ, 0x7 ;  /* 0x0000000003007211 */ /* 0x000fe400078f38ff */
[C---:B-1----:R-:W-:Y:S02]  /*28a60*/  LOP3.LUT P2, RZ, R2.reuse, 0x7f, RZ, 0xc0, !PT ;  /* 0x0000007f02ff7812 */ /* 0x042fe4000784c0ff */
[----:B------:R-:W-:Y:S02]  /*28a70*/  SHF.R.S32.HI R0, RZ, 0x7, R0 ;  /* 0x00000007ff007819 */ /* 0x000fe40000011400 */
[----:B------:R-:W-:-:S03]  /*28a80*/  LOP3.LUT P0, RZ, R2, 0x1f, RZ, 0xc0, !PT ;  /* 0x0000001f02ff7812 */ /* 0x000fc6000780c0ff */
[----:B------:R-:W-:Y:S01]  /*28a90*/  VIADD R14, R0, 0x1 ;  /* 0x00000001000e7836 */ /* 0x000fe20000000000 */
[----:B------:R-:W-:-:S13]  /*28aa0*/  PLOP3.LUT P0, PT, P0, P2, PT, 0x8a, 0x0 ;  /* 0x000000000000781c */ /* 0x000fda0000705172 */
.L_x_565:
[----:B------:R-:W-:-:S03]  /*28ab0*/  UMOV UR5, 0xffffffff ;  /* 0xffffffff00057882 */ /* 0x000fc60000000000 */
[----:B------:R-:W-:Y:S05]  /*28ac0*/  BRA.DIV UR5, `(.L_x_554) ;  /* 0x0000000e05947947 */ /* 0x000fea000b800000 */
[----:B------:R-:W-:-:S13]  /*28ad0*/  ELECT P1, URZ, PT ;  /* 0x00000000003f782f */ /* 0x000fda0003820000 */
.L_x_575:
[----:B------:R-:W0:Y:S01]  /*28ae0*/  LDC R2, c[0x0][0x28c] ;  /* 0x0000a300ff027b82 */ /* 0x000e220000000800 */
[----:B------:R-:W-:Y:S01]  /*28af0*/  BSSY B1, `(.L_x_555) ;  /* 0x0000035000017945 */ /* 0x000fe20003800000 */
[----:B0-----:R-:W-:-:S13]  /*28b00*/  ISETP.LT.OR P1, PT, R2, 0x1, !P1 ;  /* 0x000000010200780c */ /* 0x001fda0004f21670 */
[----:B------:R-:W-:Y:S05]  /*28b10*/  @P1 BRA `(.L_x_556) ;  /* 0x0000000000c81947 */ /* 0x000fea0003800000 */
[----:B------:R-:W-:Y:S02]  /*28b20*/  IMAD.SHL.U32 R4, R4, 0x100, RZ ;  /* 0x0000010004047824 */ /* 0x000fe400078e00ff */
[----:B------:R-:W-:Y:S02]  /*28b30*/  IMAD.SHL.U32 R5, R5, 0x100, RZ ;  /* 0x0000010005057824 */ /* 0x000fe400078e00ff */
[----:B------:R-:W-:Y:S02]  /*28b40*/  IMAD.MOV.U32 R13, RZ, RZ, RZ ;  /* 0x000000ffff0d7224 */ /* 0x000fe400078e00ff */
[----:B------:R-:W-:Y:S02]  /*28b50*/  IMAD.MOV.U32 R3, RZ, RZ, R14 ;  /* 0x000000ffff037224 */ /* 0x000fe400078e000e */
[----:B------:R-:W-:Y:S02]  /*28b60*/  IMAD.MOV.U32 R2, RZ, RZ, R6 ;  /* 0x000000ffff027224 */ /* 0x000fe400078e0006 */
[----:B------:R-:W-:-:S07]  /*28b70*/  IMAD.MOV.U32 R8, RZ, RZ, R7 ;  /* 0x000000ffff087224 */ /* 0x000fce00078e0007 */
.L_x_560:
[----:B------:R-:W0:Y:S01]  /*28b80*/  S2R R12, SR_CgaCtaId ;  /* 0x00000000000c7919 */ /* 0x000e220000008800 */
[----:B------:R-:W-:-:S04]  /*28b90*/  MOV R11, 0x400 ;  /* 0x00000400000b7802 */ /* 0x000fc80000000f00 */
[----:B0-----:R-:W-:Y:S02]  /*28ba0*/  LEA R15, R12, R11, 0x18 ;  /* 0x0000000b0c0f7211 */ /* 0x001fe400078ec0ff */
[----:B------:R-:W-:Y:S01]  /*28bb0*/  SHF.L.U32 R11, R2, 0x1f, RZ ;  /* 0x0000001f020b7819 */ /* 0x000fe200000006ff */
[----:B------:R-:W0:Y:S02]  /*28bc0*/  @!P2 LDC R12, c[0x0][0x500] ;  /* 0x00014000ff0cab82 */ /* 0x000e240000000800 */
[----:B------:R-:W-:-:S04]  /*28bd0*/  IMAD R16, R8, 0x8, R15 ;  /* 0x0000000808107824 */ /* 0x000fc800078e020f */
[----:B------:R-:W1:Y:S02]  /*28be0*/  SYNCS.PHASECHK.TRANS64.TRYWAIT P1, [R16+URZ+0x18], R11 ;  /* 0x0000180b100075a7 */ /* 0x000e64000802017f */
[----:B-1----:R-:W-:Y:S05]  /*28bf0*/  @!P1 BRA `(.L_x_557) ;  /* 0x0000000c00689947 */ /* 0x002fea0003800000 */
.L_x_576:
[----:B------:R-:W-:Y:S01]  /*28c00*/  UPRMT UR5, UR24, 0x9910, URZ ;  /* 0x0000991018057896 */ /* 0x000fe2000800003f */
[----:B0-----:R0:W-:Y:S03]  /*28c10*/  @!P2 SYNCS.ARRIVE.TRANS64 RZ, [R16+URZ], R12 ;  /* 0x0000000c10ffa9a7 */ /* 0x0011e6000800003f */
[----:B------:R-:W-:-:S06]  /*28c20*/  UISETP.NE.AND UP0, UPT, UR5, 0x2, UPT ;  /* 0x000000020500788c */ /* 0x000fcc000bf05270 */
[----:B------:R-:W-:-:S13]  /*28c30*/  PLOP3.LUT P1, PT, PT, PT, UP0, 0x80, 0x0 ;  /* 0x000000000000781c */ /* 0x000fda0003f2f008 */
[----:B0-----:R-:W-:Y:S05]  /*28c40*/  @P1 BRA `(.L_x_558) ;  /* 0x0000000000041947 */ /* 0x001fea0003800000 */
[----:B------:R-:W-:Y:S01]  /*28c50*/  BPT.TRAP 0x1 ;  /* 0x000000040000795c */ /* 0x000fe20000300000 */
.L_x_558:
[----:B------:R-:W-:Y:S05]  /*28c60*/  @P0 BRA `(.L_x_559) ;  /* 0x0000000000040947 */ /* 0x000fea0003800000 */
[----:B------:R-:W-:Y:S01]  /*28c70*/  BPT.TRAP 0x1 ;  /* 0x000000040000795c */ /* 0x000fe20000300000 */
.L_x_559:
[----:B------:R-:W-:Y:S01]  /*28c80*/  IMAD R15, R8, 0x8000, R15 ;  /* 0x00008000080f7824 */ /* 0x000fe200078e020f */
[----:B------:R-:W-:Y:S01]  /*28c90*/  R2UR UR9, R16 ;  /* 0x00000000100972ca */ /* 0x000fe200000e0000 */
[----:B------:R-:W-:Y:S01]  /*28ca0*/  VIADD R3, R3, 0xffffffff ;  /* 0xffffffff03037836 */ /* 0x000fe20000000000 */
[----:B------:R-:W-:Y:S01]  /*28cb0*/  UIADD3 UR6, UP0, UR22, 0xf0, URZ ;  /* 0x000000f016067890 */ /* 0x000fe2000ff1e03f */
[----:B------:R-:W-:Y:S01]  /*28cc0*/  R2UR UR11, R5 ;  /* 0x00000000050b72ca */ /* 0x000fe200000e0000 */
[----:B------:R-:W-:Y:S01]  /*28cd0*/  UIADD3 UR26, UP1, UR22, 0x1f0, URZ ;  /* 0x000001f0161a7890 */ /* 0x000fe2000ff3e03f */
[----:B------:R-:W-:Y:S01]  /*28ce0*/  R2UR UR5, R15 ;  /* 0x000000000f0572ca */ /* 0x000fe200000e0000 */
[----:B------:R-:W-:Y:S01]  /*28cf0*/  UIADD3.X UR7, URZ, UR23, URZ, UP0, !UPT ;  /* 0x000000173f077290 */ /* 0x000fe200087fe43f */
[----:B------:R-:W-:Y:S01]  /*28d00*/  R2UR UR10, R13 ;  /* 0x000000000d0a72ca */ /* 0x000fe200000e0000 */
[----:B------:R-:W-:Y:S01]  /*28d10*/  VIADD R8, R8, 0x1 ;  /* 0x0000000108087836 */ /* 0x000fe20000000000 */
[----:B------:R-:W-:Y:S01]  /*28d20*/  R2UR UR12, R10 ;  /* 0x000000000a0c72ca */ /* 0x000fe200000e0000 */
[----:B------:R-:W-:Y:S01]  /*28d30*/  UIADD3.X UR27, URZ, UR23, URZ, UP1, !UPT ;  /* 0x000000173f1b7290 */ /* 0x000fe20008ffe43f */
[----:B------:R-:W-:Y:S01]  /*28d40*/  R2UR UR19, R4 ;  /* 0x00000000041372ca */ /* 0x000fe200000e0000 */
[----:B------:R-:W-:Y:S01]  /*28d50*/  UMOV UR14, 0x0 ;  /* 0x00000000000e7882 */ /* 0x000fe20000000000 */
[----:B------:R-:W-:Y:S01]  /*28d60*/  ISETP.GT.AND P3, PT, R3, 0x1, PT ;  /* 0x000000010300780c */ /* 0x000fe20003f64270 */
[----:B------:R-:W-:Y:S01]  /*28d70*/  UMOV UR15, 0x10000000 ;  /* 0x10000000000f7882 */ /* 0x000fe20000000000 */
[----:B------:R-:W-:Y:S01]  /*28d80*/  ISETP.NE.AND P1, PT, R8, 0x3, PT ;  /* 0x000000030800780c */ /* 0x000fe20003f25270 */
[----:B------:R-:W-:-:S02]  /*28d90*/  VIADD R13, R13, 0x80 ;  /* 0x000000800d0d7836 */ /* 0x000fc40000000000 */
[----:B------:R-:W-:Y:S01]  /*28da0*/  UIADD3 UR8, UR5, 0x100, URZ ;  /* 0x0000010005087890 */ /* 0x000fe2000fffe03f */
[----:B-1----:R-:W-:Y:S01]  /*28db0*/  SEL R11, RZ, 0x1, P1 ;  /* 0x00000001ff0b7807 */ /* 0x002fe20000800000 */
[----:B------:R-:W-:Y:S01]  /*28dc0*/  UIADD3 UR5, UR5, 0x18100, URZ ;  /* 0x0001810005057890 */ /* 0x000fe2000fffe03f */
[----:B------:R-:W-:Y:S02]  /*28dd0*/  SEL R8, R8, RZ, P1 ;  /* 0x000000ff08087207 */ /* 0x000fe40000800000 */
[----:B------:R-:W-:-:S04]  /*28de0*/  LOP3.LUT R2, R2, R11, RZ, 0x3c, !PT ;  /* 0x0000000b02027212 */ /* 0x000fc800078e3cff */
[----:B------:R0:W-:Y:S02]  /*28df0*/  UTMALDG.3D [UR8], [UR6], desc[UR14] ;  /* 0x00000e08060075b4 */ /* 0x0001e40008011000 */
[----:B0-----:R-:W-:Y:S01]  /*28e00*/  UMOV UR8, UR5 ;  /* 0x0000000500087c82 */ /* 0x001fe20008000000 */
[----:B------:R-:W-:Y:S02]  /*28e10*/  UMOV UR11, UR19 ;  /* 0x00000013000b7c82 */ /* 0x000fe40008000000 */
[----:B------:R0:W-:Y:S02]  /*28e20*/  UTMALDG.3D [UR8], [UR26], desc[UR14] ;  /* 0x00000e081a0075b4 */ /* 0x0001e40008011000 */
[----:B0-----:R-:W-:Y:S05]  /*28e30*/  @P3 BRA `(.L_x_560) ;  /* 0xfffffffc00503947 */ /* 0x001fea000383ffff */
.L_x_556:
[----:B------:R-:W-:Y:S05]  /*28e40*/  BSYNC B1 ;  /* 0x0000000000017941 */ /* 0x000fea0003800000 */
.L_x_555:
[----:B------:R-:W2:Y:S01]  /*28e50*/  LDL.LU R16, [R1+0x450] ;  /* 0x0004500001107983 */ /* 0x000ea20000300800 */
[----:B------:R-:W-:Y:S01]  /*28e60*/  LOP3.LUT P1, RZ, R9, 0xff, RZ, 0xc0, !PT ;  /* 0x000000ff09ff7812 */ /* 0x000fe2000782c0ff */
[C---:B------:R-:W-:Y:S01]  /*28e70*/  IMAD.IADD R4, R0.reuse, 0x1, R7 ;  /* 0x0000000100047824 */ /* 0x040fe200078e0207 */
[----:B------:R-:W-:Y:S01]  /*28e80*/  ULDC.64 UR6, c[0x0][0x650] ;  /* 0x0001940000067ab9 */ /* 0x000fe20000000a00 */
[----:B------:R-:W3:Y:S01]  /*28e90*/  LDL.LU R15, [R1+0x454] ;  /* 0x00045400010f7983 */ /* 0x000ee20000300800 */
[----:B------:R-:W-:Y:S01]  /*28ea0*/  ISETP.GE.U32.AND P3, PT, R0, 0x3, PT ;  /* 0x000000030000780c */ /* 0x000fe20003f66070 */
[----:B------:R-:W-:Y:S01]  /*28eb0*/  BSSY B1, `(.L_x_561) ;  /* 0x000006d000017945 */ /* 0x000fe20003800000 */
[----:B------:R-:W-:Y:S01]  /*28ec0*/  IMAD.MOV.U32 R10, RZ, RZ, -0x1 ;  /* 0xffffffffff0a7424 */ /* 0x000fe200078e00ff */
[----:B------:R-:W-:-:S06]  /*28ed0*/  PRMT R9, RZ, 0x7610, R9 ;  /* 0x00007610ff097816 */ /* 0x000fcc0000000009 */
[----:B------:R-:W0:Y:S01]  /*28ee0*/  @P1 S2R R3, SR_CgaCtaId ;  /* 0x0000000000031919 */ /* 0x000e220000008800 */
[----:B------:R-:W-:-:S04]  /*28ef0*/  @P1 MOV R2, 0x400 ;  /* 0x0000040000021802 */ /* 0x000fc80000000f00 */
[----:B0-----:R-:W-:-:S04]  /*28f00*/  @P1 LEA R2, R3, R2, 0x18 ;  /* 0x0000000203021211 */ /* 0x001fc800078ec0ff */
[----:B------:R0:W-:Y:S01]  /*28f10*/  @P1 SYNCS.ARRIVE.TRANS64.A1T0 RZ, [R2+URZ+0x48], RZ ;  /* 0x000048ff02ff19a7 */ /* 0x0001e2000810003f */
[----:B------:R-:W-:-:S04]  /*28f20*/  ISETP.GT.U32.AND P1, PT, R4, 0x2, PT ;  /* 0x000000020400780c */ /* 0x000fc80003f24070 */
[----:B------:R-:W-:Y:S01]  /*28f30*/  ISETP.LT.U32.AND P1, PT, R0, 0x3, P1 ;  /* 0x000000030000780c */ /* 0x000fe20000f21070 */
[----:B0-----:R-:W-:-:S05]  /*28f40*/  IMAD.WIDE.U32 R2, R4, -0x55555555, RZ ;  /* 0xaaaaaaab04027825 */ /* 0x001fca00078e00ff */
[----:B------:R-:W-:Y:S02]  /*28f50*/  SHF.R.U32.HI R5, RZ, 0x1, R3 ;  /* 0x00000001ff057819 */ /* 0x000fe40000011603 */
[----:B------:R-:W-:Y:S02]  /*28f60*/  SEL R3, RZ, 0x1, !P1 ;  /* 0x00000001ff037807 */ /* 0x000fe40004800000 */
[----:B------:R-:W-:Y:S01]  /*28f70*/  PRMT R2, RZ, 0x7610, R2 ;  /* 0x00007610ff027816 */ /* 0x000fe20000000002 */
[----:B------:R-:W-:Y:S01]  /*28f80*/  IMAD R7, R5, -0x3, R4 ;  /* 0xfffffffd05077824 */ /* 0x000fe200078e0204 */
[----:B------:R-:W-:Y:S01]  /*28f90*/  LOP3.LUT R6, R6, R3, RZ, 0x3c, !PT ;  /* 0x0000000306067212 */ /* 0x000fe200078e3cff */
[----:B------:R-:W-:-:S03]  /*28fa0*/  IMAD.MOV.U32 R4, RZ, RZ, -0x1 ;  /* 0xffffffffff047424 */ /* 0x000fc600078e00ff */
[----:B------:R-:W-:Y:S01]  /*28fb0*/  @P3 LOP3.LUT R6, R6, 0x1, R5, 0x78, !PT ;  /* 0x0000000106063812 */ /* 0x000fe200078e7805 */
[----:B------:R-:W-:Y:S01]  /*28fc0*/  IMAD.MOV.U32 R5, RZ, RZ, -0x1 ;  /* 0xffffffffff057424 */ /* 0x000fe200078e00ff */
[----:B---3--:R-:W-:-:S04]  /*28fd0*/  IADD3 R15, P1, R15, UR20, RZ ;  /* 0x000000140f0f7c10 */ /* 0x008fc8000ff3e0ff */
[----:B--2---:R-:W-:Y:S01]  /*28fe0*/  IADD3.X R16, R16, UR16, RZ, P1, !PT ;  /* 0x0000001010107c10 */ /* 0x004fe20008ffe4ff */
[----:B------:R0:W-:Y:S01]  /*28ff0*/  STL [R1+0x454], R15 ;  /* 0x0004540f01007387 */ /* 0x0001e20000100800 */
[----:B------:R-:W-:-:S03]  /*29000*/  ISETP.GE.U32.AND P1, PT, R15, UR6, PT ;  /* 0x000000060f007c0c */ /* 0x000fc6000bf26070 */
[----:B------:R0:W-:Y:S01]  /*29010*/  STL [R1+0x450], R16 ;  /* 0x0004501001007387 */ /* 0x0001e20000100800 */
[----:B------:R-:W-:-:S13]  /*29020*/  ISETP.GE.U32.AND.EX P1, PT, R16, UR7, PT, P1 ;  /* 0x0000000710007c0c */ /* 0x000fda000bf26110 */
[----:B0-----:R-:W-:Y:S05]  /*29030*/  @P1 BRA `(.L_x_562) ;  /* 0x0000000400501947 */ /* 0x001fea0003800000 */
[----:B------:R-:W0:Y:S01]  /*29040*/  S2R R8, SR_CTAID.X ;  /* 0x0000000000087919 */ /* 0x000e220000002500 */
[----:B------:R-:W-:Y:S01]  /*29050*/  ULDC UR5, c[0x0][0x150] ;  /* 0x0000540000057ab9 */ /* 0x000fe20000000800 */
[----:B------:R-:W1:Y:S01]  /*29060*/  LDC R3, c[0x0][0x144] ;  /* 0x00005100ff037b82 */ /* 0x000e620000000800 */
[----:B------:R-:W-:Y:S01]  /*29070*/  ULDC.64 UR6, c[0x0][0x628] ;  /* 0x00018a0000067ab9 */ /* 0x000fe20000000a00 */
[----:B------:R-:W2:Y:S01]  /*29080*/  S2R R5, SR_CTAID.Y ;  /* 0x0000000000057919 */ /* 0x000ea20000002600 */
[----:B------:R-:W-:Y:S01]  /*29090*/  ISETP.NE.U32.AND P1, PT, RZ, UR6, PT ;  /* 0x00000006ff007c0c */ /* 0x000fe2000bf25070 */
[----:B------:R-:W-:-:S03]  /*290a0*/  ULDC UR8, c[0x0][0x630] ;  /* 0x00018c0000087ab9 */ /* 0x000fc60000000800 */
[----:B------:R-:W-:Y:S01]  /*290b0*/  ISETP.NE.AND.EX P1, PT, RZ, UR7, PT, P1 ;  /* 0x00000007ff007c0c */ /* 0x000fe2000bf25310 */
[----:B------:R-:W3:Y:S01]  /*290c0*/  LDC R12, c[0x0][0x148] ;  /* 0x00005200ff0c7b82 */ /* 0x000ee20000000800 */
[----:B0-----:R-:W-:Y:S02]  /*290d0*/  I2FP.F32.U32 R2, R8 ;  /* 0x0000000800027245 */ /* 0x001fe40000201000 */
[----:B--2---:R-:W-:-:S03]  /*290e0*/  I2FP.F32.U32 R4, R5 ;  /* 0x0000000500047245 */ /* 0x004fc60000201000 */
[----:B------:R-:W-:Y:S01]  /*290f0*/  FMUL R2, R2, UR5 ;  /* 0x0000000502027c20 */ /* 0x000fe20008400000 */
[----:B------:R-:W-:Y:S02]  /*29100*/  ULDC UR5, c[0x0][0x154] ;  /* 0x0000550000057ab9 */ /* 0x000fe40000000800 */
[----:B------:R-:W-:-:S03]  /*29110*/  FMUL R10, R4, UR5 ;  /* 0x00000005040a7c20 */ /* 0x000fc60008400000 */
[----:B------:R-:W0:Y:S08]  /*29120*/  F2I.U32.TRUNC.NTZ R2, R2 ;  /* 0x0000000200027305 */ /* 0x000e30000020f000 */
[----:B------:R-:W2:Y:S01]  /*29130*/  F2I.U32.TRUNC.NTZ R10, R10 ;  /* 0x0000000a000a7305 */ /* 0x000ea2000020f000 */
[----:B0-----:R-:W-:Y:S02]  /*29140*/  IMAD.MOV R4, RZ, RZ, -R2 ;  /* 0x000000ffff047224 */ /* 0x001fe400078e0a02 */
[----:B------:R-:W-:-:S02]  /*29150*/  IMAD.MOV.U32 R2, RZ, RZ, R15 ;  /* 0x000000ffff027224 */ /* 0x000fc400078e000f */
[----:B-1----:R-:W-:Y:S02]  /*29160*/  IMAD R8, R3, R4, R8 ;  /* 0x0000000403087224 */ /* 0x002fe400078e0208 */
[----:B--2---:R-:W-:-:S04]  /*29170*/  IMAD.MOV R3, RZ, RZ, -R10 ;  /* 0x000000ffff037224 */ /* 0x004fc800078e0a0a */
[----:B---3--:R-:W-:Y:S02]  /*29180*/  @P4 IMAD R8, R12, R3, R5 ;  /* 0x000000030c084224 */ /* 0x008fe400078e0205 */
[----:B------:R-:W-:Y:S01]  /*29190*/  IMAD.MOV.U32 R3, RZ, RZ, R16 ;  /* 0x000000ffff037224 */ /* 0x000fe200078e0010 */
[----:B------:R-:W-:Y:S06]  /*291a0*/  @!P1 BRA `(.L_x_563) ;  /* 0x0000000000289947 */ /* 0x000fec0003800000 */
[----:B------:R-:W-:Y:S02]  /*291b0*/  ULDC UR5, c[0x0][0x634] ;  /* 0x00018d0000057ab9 */ /* 0x000fe40000000800 */
[----:B------:R-:W-:-:S05]  /*291c0*/  IADD3 R3, P1, R15, UR5, RZ ;  /* 0x000000050f037c10 */ /* 0x000fca000ff3e0ff */
[----:B------:R-:W-:-:S04]  /*291d0*/  IMAD.X R11, RZ, RZ, R16, P1 ;  /* 0x000000ffff0b7224 */ /* 0x000fc800008e0610 */
[----:B------:R-:W-:-:S04]  /*291e0*/  IMAD.WIDE.U32 R4, R11, UR6, RZ ;  /* 0x000000060b047c25 */ /* 0x000fc8000f8e00ff */
[----:B------:R-:W-:-:S04]  /*291f0*/  IMAD.WIDE.U32 R4, P1, R3, UR7, R4 ;  /* 0x0000000703047c25 */ /* 0x000fc8000f820004 */
[----:B------:R-:W-:-:S04]  /*29200*/  IMAD.WIDE.U32 R2, R3, UR6, RZ ;  /* 0x0000000603027c25 */ /* 0x000fc8000f8e00ff */
[----:B------:R-:W-:Y:S01]  /*29210*/  IMAD.MOV.U32 R2, RZ, RZ, R5 ;  /* 0x000000ffff027224 */ /* 0x000fe200078e0005 */
[----:B------:R-:W-:Y:S01]  /*29220*/  IADD3 RZ, P3, R3, R4, RZ ;  /* 0x0000000403ff7210 */ /* 0x000fe20007f7e0ff */
[----:B------:R-:W-:-:S04]  /*29230*/  IMAD.X R3, RZ, RZ, RZ, P1 ;  /* 0x000000ffff037224 */ /* 0x000fc800008e06ff */
[----:B------:R-:W-:-:S08]  /*29240*/  IMAD.WIDE.U32.X R2, R11, UR7, R2, P3 ;  /* 0x000000070b027c25 */ /* 0x000fd000098e0402 */
.L_x_563:
[--C-:B------:R-:W-:Y:S01]  /*29250*/  SHF.R.U64 R10, R2, UR8, R3.reuse ;  /* 0x00000008020a7c19 */ /* 0x100fe20008001203 */
[----:B------:R-:W-:Y:S01]  /*29260*/  ULDC.64 UR6, c[0x0][0x620] ;  /* 0x0001880000067ab9 */ /* 0x000fe20000000a00 */
[----:B------:R-:W-:Y:S01]  /*29270*/  SHF.R.U32.HI R2, RZ, UR8, R3 ;  /* 0x00000008ff027c19 */ /* 0x000fe20008011603 */
[----:B------:R-:W-:Y:S01]  /*29280*/  IMAD.MOV.U32 R3, RZ, RZ, R16 ;  /* 0x000000ffff037224 */ /* 0x000fe200078e0010 */
[----:B------:R-:W-:Y:S01]  /*29290*/  IADD3 R11, P1, RZ, -R10, RZ ;  /* 0x8000000aff0b7210 */ /* 0x000fe20007f3e0ff */
[----:B------:R-:W-:-:S04]  /*292a0*/  ULDC UR5, c[0x0][0x618] ;  /* 0x0001860000057ab9 */ /* 0x000fc80000000800 */
[----:B------:R-:W-:-:S04]  /*292b0*/  IMAD.X R2, RZ, RZ, ~R2, P1 ;  /* 0x000000ffff027224 */ /* 0x000fc800008e0e02 */
[----:B------:R-:W-:-:S04]  /*292c0*/  IMAD R2, R2, UR6, RZ ;  /* 0x0000000602027c24 */ /* 0x000fc8000f8e02ff */
[----:B------:R-:W-:Y:S02]  /*292d0*/  IMAD R5, R11, UR7, R2 ;  /* 0x000000070b057c24 */ /* 0x000fe4000f8e0202 */
[----:B------:R-:W-:-:S04]  /*292e0*/  IMAD.MOV.U32 R2, RZ, RZ, R15 ;  /* 0x000000ffff027224 */ /* 0x000fc800078e000f */
[----:B------:R-:W-:Y:S01]  /*292f0*/  IMAD.WIDE.U32 R2, R11, UR6, R2 ;  /* 0x000000060b027c25 */ /* 0x000fe2000f8e0002 */
[----:B------:R-:W-:Y:S02]  /*29300*/  ULDC.64 UR6, c[0x0][0x640] ;  /* 0x0001900000067ab9 */ /* 0x000fe40000000a00 */
[----:B------:R-:W-:Y:S01]  /*29310*/  ISETP.NE.U32.AND P1, PT, RZ, UR6, PT ;  /* 0x00000006ff007c0c */ /* 0x000fe2000bf25070 */
[----:B------:R-:W-:-:S03]  /*29320*/  IMAD.IADD R3, R3, 0x1, R5 ;  /* 0x0000000103037824 */ /* 0x000fc600078e0205 */
[----:B------:R-:W-:Y:S02]  /*29330*/  ISETP.NE.AND.EX P1, PT, RZ, UR7, PT, P1 ;  /* 0x00000007ff007c0c */ /* 0x000fe4000bf25310 */
[--C-:B------:R-:W-:Y:S02]  /*29340*/  SHF.R.U64 R11, R2, UR5, R3.reuse ;  /* 0x00000005020b7c19 */ /* 0x100fe40008001203 */
[----:B------:R-:W-:Y:S01]  /*29350*/  SHF.R.U32.HI R2, RZ, UR5, R3 ;  /* 0x00000005ff027c19 */ /* 0x000fe20008011603 */
[----:B------:R-:W-:-:S03]  /*29360*/  ULDC UR5, c[0x0][0x608] ;  /* 0x0001820000057ab9 */ /* 0x000fc60000000800 */
[--C-:B------:R-:W-:Y:S02]  /*29370*/  SHF.R.U64 R12, R11, UR5, R2.reuse ;  /* 0x000000050b0c7c19 */ /* 0x100fe40008001202 */
[----:B------:R-:W-:Y:S01]  /*29380*/  SHF.R.U32.HI R3, RZ, UR5, R2 ;  /* 0x00000005ff037c19 */ /* 0x000fe20008011602 */
[----:B------:R-:W-:-:S03]  /*29390*/  ULDC UR5, c[0x0][0x658] ;  /* 0x0001960000057ab9 */ /* 0x000fc60000000800 */
[--C-:B------:R-:W-:Y:S02]  /*293a0*/  SHF.R.U64 R13, R12, UR5, R3.reuse ;  /* 0x000000050c0d7c19 */ /* 0x100fe40008001203 */
[----:B------:R-:W-:-:S03]  /*293b0*/  SHF.R.U32.HI R15, RZ, UR5, R3 ;  /* 0x00000005ff0f7c19 */ /* 0x000fc60008011603 */
[----:B------:R-:W-:Y:S02]  /*293c0*/  IMAD.MOV.U32 R2, RZ, RZ, R13 ;  /* 0x000000ffff027224 */ /* 0x000fe400078e000d */
        /* <DEDUP_REMOVED lines=12> */
.L_x_564:
[----:B------:R-:W-:Y:S01]  /*29490*/  ULDC UR5, c[0x0][0x648] ;  /* 0x0001920000057ab9 */ /* 0x000fe20000000800 */
[----:B------:R-:W-:Y:S02]  /*294a0*/  LOP3.LUT R12, R12, UR17, RZ, 0xc0, !PT ;  /* 0x000000110c0c7c12 */ /* 0x000fe4000f8ec0ff */
[----:B------:R-:W-:Y:S01]  /*294b0*/  SHF.R.U64 R3, R2, UR5, R3 ;  /* 0x0000000502037c19 */ /* 0x000fe20008001203 */
[----:B------:R-:W-:-:S04]  /*294c0*/  ULDC UR5, c[0x0][0x638] ;  /* 0x00018e0000057ab9 */ /* 0x000fc80000000800 */
[----:B------:R-:W-:Y:S02]  /*294d0*/  IMAD.MOV R2, RZ, RZ, -R3 ;  /* 0x000000ffff027224 */ /* 0x000fe400078e0a03 */
[----:B------:R-:W-:Y:S02]  /*294e0*/  IMAD R5, R3, UR18, R12 ;  /* 0x0000001203057c24 */ /* 0x000fe4000f8e020c */
[----:B------:R-:W-:Y:S01]  /*294f0*/  IMAD R13, R2, UR5, R13 ;  /* 0x00000005020d7c24 */ /* 0x000fe2000f8e020d */
[----:B------:R-:W-:Y:S01]  /*29500*/  ULDC UR5, c[0x0][0x610] ;  /* 0x0001840000057ab9 */ /* 0x000fe20000000800 */
[----:B------:R-:W-:Y:S01]  /*29510*/  LOP3.LUT R2, R11, UR4, RZ, 0xc0, !PT ;  /* 0x000000040b027c12 */ /* 0x000fe2000f8ec0ff */
[----:B------:R-:W-:Y:S01]  /*29520*/  IMAD R8, R5, UR5, R8 ;  /* 0x0000000505087c24 */ /* 0x000fe2000f8e0208 */
[----:B------:R-:W-:-:S03]  /*29530*/  ULDC UR5, c[0x0][0x600] ;  /* 0x0001800000057ab9 */ /* 0x000fc60000000800 */
[----:B------:R-:W-:Y:S02]  /*29540*/  IMAD R13, R13, UR5, R2 ;  /* 0x000000050d0d7c24 */ /* 0x000fe4000f8e0202 */
[----:B------:R-:W-:-:S03]  /*29550*/  IMAD.MOV.U32 R2, RZ, RZ, 0x1 ;  /* 0x00000001ff027424 */ /* 0x000fc600078e00ff */
[----:B------:R-:W-:Y:S02]  /*29560*/  SEL R4, R13, R8, !P4 ;  /* 0x000000080d047207 */ /* 0x000fe40006000000 */
[----:B------:R-:W-:-:S07]  /*29570*/  SEL R5, R8, R13, !P4 ;  /* 0x0000000d08057207 */ /* 0x000fce0006000000 */
.L_x_562:
[----:B------:R-:W-:Y:S05]  /*29580*/  BSYNC B1 ;  /* 0x0000000000017941 */ /* 0x000fea0003800000 */
.L_x_561:
[----:B------:R-:W-:-:S13]  /*29590*/  LOP3.LUT P1, RZ, R2, 0xff, RZ, 0xc0, !PT ;  /* 0x000000ff02ff7812 */ /* 0x000fda000782c0ff */
[----:B------:R-:W-:Y:S05]  /*295a0*/  @P1 BRA `(.L_x_565) ;  /* 0xfffffff400401947 */ /* 0x000fea000383ffff */
[----:B------:R-:W-:Y:S05]  /*295b0*/  BSYNC B0 ;  /* 0x0000000000007941 */ /* 0x000fea0003800000 */
.L_x_553:
[----:B------:R-:W-:-:S03]  /*295c0*/  UMOV UR5, 0xffffffff ;  /* 0xffffffff00057882 */ /* 0x000fc60000000000 */
[----:B------:R-:W-:Y:S05]  /*295d0*/  BRA.DIV UR5, `(.L_x_566) ;  /* 0x0000000605047947 */ /* 0x000fea000b800000 */
[----:B------:R-:W-:-:S13]  /*295e0*/  ELECT P0, URZ, PT ;  /* 0x00000000003f782f */ /* 0x000fda0003800000 */
.L_x_579:
[----:B------:R-:W-:Y:S04]  /*295f0*/  BSSY B0, `(.L_x_567) ;  /* 0x0000023000007945 */ /* 0x000fe80003800000 */
[----:B------:R-:W-:Y:S05]  /*29600*/  @!P0 BRA `(.L_x_568) ;  /* 0x0000000000848947 */ /* 0x000fea0003800000 */
[----:B------:R-:W-:-:S04]  /*29610*/  ULOP3.LUT UR5, UR13, 0x2, URZ, 0xfc, !UPT ;  /* 0x000000020d057892 */ /* 0x000fc8000f8efc3f */
[----:B------:R-:W-:-:S06]  /*29620*/  UISETP.NE.AND UP0, UPT, UR5, 0x3, UPT ;  /* 0x000000030500788c */ /* 0x000fcc000bf05270 */
[----:B------:R-:W-:-:S13]  /*29630*/  PLOP3.LUT P0, PT, PT, PT, UP0, 0x80, 0x0 ;  /* 0x000000000000781c */ /* 0x000fda0003f0f008 */
[----:B------:R-:W-:Y:S05]  /*29640*/  @!P0 BRA `(.L_x_569) ;  /* 0x0000000000048947 */ /* 0x000fea0003800000 */
[----:B------:R-:W-:Y:S01]  /*29650*/  BPT.TRAP 0x1 ;  /* 0x000000040000795c */ /* 0x000fe20000300000 */
.L_x_569:
[----:B------:R-:W0:Y:S01]  /*29660*/  S2R R3, SR_CgaCtaId ;  /* 0x0000000000037919 */ /* 0x000e220000008800 */
[----:B------:R-:W-:Y:S02]  /*29670*/  MOV R0, 0x400 ;  /* 0x0000040000007802 */ /* 0x000fe40000000f00 */
[----:B------:R-:W-:Y:S02]  /*29680*/  SHF.L.U32 R2, R6, 0x1f, RZ ;  /* 0x0000001f06027819 */ /* 0x000fe400000006ff */
[----:B0-----:R-:W-:-:S05]  /*29690*/  LEA R0, R3, R0, 0x18 ;  /* 0x0000000003007211 */ /* 0x001fca00078ec0ff */
[----:B------:R-:W-:-:S04]  /*296a0*/  VIADD R0, R0, 0x18 ;  /* 0x0000001800007836 */ /* 0x000fc80000000000 */
[----:B------:R-:W-:-:S04]  /*296b0*/  IMAD R3, R7, 0x8, R0 ;  /* 0x0000000807037824 */ /* 0x000fc800078e0200 */
[----:B------:R-:W0:Y:S02]  /*296c0*/  SYNCS.PHASECHK.TRANS64.TRYWAIT P0, [R3+URZ], R2 ;  /* 0x00000002030075a7 */ /* 0x000e24000800017f */
[----:B0-----:R-:W-:Y:S05]  /*296d0*/  @!P0 BRA `(.L_x_570) ;  /* 0x0000000000e88947 */ /* 0x001fea0003800000 */
.L_x_580:
[----:B------:R-:W-:-:S05]  /*296e0*/  VIADD R7, R7, 0x1 ;  /* 0x0000000107077836 */ /* 0x000fca0000000000 */
[----:B------:R-:W-:-:S04]  /*296f0*/  ISETP.NE.AND P0, PT, R7, 0x3, PT ;  /* 0x000000030700780c */ /* 0x000fc80003f05270 */
[----:B0-----:R-:W-:Y:S02]  /*29700*/  SEL R3, RZ, 0x1, P0 ;  /* 0x00000001ff037807 */ /* 0x001fe40000000000 */
[----:B------:R-:W-:Y:S02]  /*29710*/  SEL R7, R7, RZ, P0 ;  /* 0x000000ff07077207 */ /* 0x000fe40000000000 */
[----:B------:R-:W-:-:S03]  /*29720*/  LOP3.LUT R5, R6, R3, RZ, 0x3c, !PT ;  /* 0x0000000306057212 */ /* 0x000fc600078e3cff */
[----:B------:R-:W-:Y:S01]  /*29730*/  IMAD R3, R7, 0x8, R0 ;  /* 0x0000000807037824 */ /* 0x000fe200078e0200 */
[----:B------:R-:W-:-:S04]  /*29740*/  SHF.L.U32 R2, R5, 0x1f, RZ ;  /* 0x0000001f05027819 */ /* 0x000fc800000006ff */
[----:B------:R-:W0:Y:S02]  /*29750*/  SYNCS.PHASECHK.TRANS64.TRYWAIT P0, [R3+URZ], R2 ;  /* 0x00000002030075a7 */ /* 0x000e24000800017f */
[----:B0-----:R-:W-:Y:S05]  /*29760*/  @!P0 BRA `(.L_x_571) ;  /* 0x0000000000d88947 */ /* 0x001fea0003800000 */
.L_x_581:
[----:B0-----:R-:W-:-:S05]  /*29770*/  VIADD R2, R7, 0x1 ;  /* 0x0000000107027836 */ /* 0x001fca0000000000 */
[----:B------:R-:W-:-:S04]  /*29780*/  ISETP.NE.AND P0, PT, R2, 0x3, PT ;  /* 0x000000030200780c */ /* 0x000fc80003f05270 */
[----:B------:R-:W-:Y:S02]  /*29790*/  SEL R4, RZ, 0x1, P0 ;  /* 0x00000001ff047807 */ /* 0x000fe40000000000 */
[----:B------:R-:W-:Y:S02]  /*297a0*/  SEL R3, R2, RZ, P0 ;  /* 0x000000ff02037207 */ /* 0x000fe40000000000 */
[----:B------:R-:W-:-:S03]  /*297b0*/  LOP3.LUT R4, R5, R4, RZ, 0x3c, !PT ;  /* 0x0000000405047212 */ /* 0x000fc600078e3cff */
[----:B------:R-:W-:Y:S01]  /*297c0*/  IMAD R3, R3, 0x8, R0 ;  /* 0x0000000803037824 */ /* 0x000fe200078e0200 */
[----:B------:R-:W-:-:S07]  /*297d0*/  SHF.L.U32 R0, R4, 0x1f, RZ ;  /* 0x0000001f04007819 */ /* 0x000fce00000006ff */
.L_x_572:
[----:B0-----:R0:W1:Y:S02]  /*297e0*/  SYNCS.PHASECHK.TRANS64.TRYWAIT P0, [R3+URZ], R0 ;  /* 0x00000000030075a7 */ /* 0x001064000800017f */
[----:B-1----:R-:W-:Y:S05]  /*297f0*/  @!P0 NANOSLEEP.SYNCS 0x989680 ;  /* 0x009896800000895d */ /* 0x002fea0003900000 */
[----:B------:R-:W1:Y:S02]  /*29800*/  @!P0 SYNCS.PHASECHK.TRANS64 P0, [R3+URZ], R0 ;  /* 0x00000000030085a7 */ /* 0x000e64000800007f */
[----:B-1----:R-:W-:Y:S05]  /*29810*/  @!P0 BRA `(.L_x_572) ;  /* 0xfffffffc00f08947 */ /* 0x002fea000383ffff */
.L_x_568:
[----:B------:R-:W-:Y:S05]  /*29820*/  BSYNC B0 ;  /* 0x0000000000007941 */ /* 0x000fea0003800000 */
.L_x_567:
[----:B------:R-:W-:Y:S05]  /*29830*/  EXIT ;  /* 0x000000000000794d */ /* 0x000fea0003800000 */
.L_x_17:
[----:B-1----:R-:W-:-:S04]  /*29840*/  IMAD.U32 R3, RZ, RZ, UR6 ;  /* 0x00000006ff037e24 */ /* 0x002fc8000f8e00ff */
[----:B------:R1:W3:Y:S03]  /*29850*/  SYNCS.PHASECHK.TRANS64.TRYWAIT P0, [R3+URZ], R0 ;  /* 0x00000000030075a7 */ /* 0x0002e6000800017f */
[----:B---3--:R-:W-:Y:S05]  /*29860*/  @!P0 NANOSLEEP.SYNCS 0x989680 ;  /* 0x009896800000895d */ /* 0x008fea0003900000 */
[----:B------:R-:W3:Y:S02]  /*29870*/  @!P0 SYNCS.PHASECHK.TRANS64 P0, [R3+URZ], R0 ;  /* 0x00000000030085a7 */ /* 0x000ee4000800007f */
[----:B---3--:R-:W-:Y:S05]  /*29880*/  @!P0 BRA `(.L_x_17) ;  /* 0xfffffffc00ec8947 */ /* 0x008fea000383ffff */
[----:B------:R-:W-:Y:S05]  /*29890*/  BRA `(.L_x_16) ;  /* 0xfffffd9000947947 */ /* 0x000fea000383ffff */
.L_x_23:
[----:B-----5:R1:W-:Y:S02]  /*298a0*/  STL [R1+0x468], R2 ;  /* 0x0004680201007387 */ /* 0x0203e40000100800 */
[----:B-1----:R-:W-:-:S04]  /*298b0*/  IMAD.U32 R2, RZ, RZ, UR16 ;  /* 0x00000010ff027e24 */ /* 0x002fc8000f8e00ff */
[----:B------:R1:W3:Y:S03]  /*298c0*/  SYNCS.PHASECHK.TRANS64.TRYWAIT P0, [R2+URZ], R0 ;  /* 0x00000000020075a7 */ /* 0x0002e6000800017f */
[----:B---3--:R-:W-:Y:S05]  /*298d0*/  @!P0 NANOSLEEP.SYNCS 0x989680 ;  /* 0x009896800000895d */ /* 0x008fea0003900000 */
[----:B------:R1:W3:Y:S02]  /*298e0*/  @!P0 SYNCS.PHASECHK.TRANS64 P0, [R2+URZ], R0 ;  /* 0x00000000020085a7 */ /* 0x0002e4000800007f */
[----:B-1----:R1:W5:Y:S02]  /*298f0*/  LDL.LU R2, [R1+0x468] ;  /* 0x0004680001027983 */ /* 0x0023640000300800 */
[----:B-1-3--:R-:W-:Y:S05]  /*29900*/  @!P0 BRA `(.L_x_23) ;  /* 0xfffffffc00e48947 */ /* 0x00afea000383ffff */
[----:B------:R-:W-:Y:S05]  /*29910*/  BRA `(.L_x_22) ;  /* 0xfffffdf400487947 */ /* 0x000fea000383ffff */
.L_x_554:
[----:B------:R-:W-:Y:S01]  /*29920*/  BSSY B1, `(.L_x_573) ;  /* 0x0000006000017945 */ /* 0x000fe20003800000 */
[----:B------:R-:W-:-:S07]  /*29930*/  IMAD.MOV.U32 R2, RZ, RZ, -0x1 ;  /* 0xffffffffff027424 */ /* 0x000fce00078e00ff */
[----:B------:R-:W-:Y:S05]  /*29940*/  WARPSYNC.COLLECTIVE R2, `(.L_x_574) ;  /* 0x00000000020c7348 */ /* 0x000fea0003c00000 */
[----:B------:R-:W-:Y:S02]  /*29950*/  ELECT P1, UR62, PT ;  /* 0x00000000003e782f */ /* 0x000fe40003820000 */
[----:B------:R-:W-:Y:S01]  /*29960*/  MOV R2, UR62 ;  /* 0x0000003e00027c02 */ /* 0x000fe20008000f00 */
[----:B------:R-:W-:Y:S10]  /*29970*/  ENDCOLLECTIVE ;  /* 0x000000000000791b */ /* 0x000ff40003800000 */
.L_x_574:
[----:B------:R-:W-:Y:S05]  /*29980*/  BSYNC B1 ;  /* 0x0000000000017941 */ /* 0x000fea0003800000 */
.L_x_573:
[----:B------:R-:W-:Y:S05]  /*29990*/  BRA `(.L_x_575) ;  /* 0xfffffff000507947 */ /* 0x000fea000383ffff */
.L_x_557:
[----:B-1----:R1:W2:Y:S02]  /*299a0*/  SYNCS.PHASECHK.TRANS64.TRYWAIT P1, [R16+URZ+0x18], R11 ;  /* 0x0000180b100075a7 */ /* 0x0022a4000802017f */
[----:B--2---:R-:W-:Y:S05]  /*299b0*/  @!P1 NANOSLEEP.SYNCS 0x989680 ;  /* 0x009896800000995d */ /* 0x004fea0003900000 */
[----:B------:R-:W2:Y:S02]  /*299c0*/  @!P1 SYNCS.PHASECHK.TRANS64 P1, [R16+URZ+0x18], R11 ;  /* 0x0000180b100095a7 */ /* 0x000ea4000802007f */
[----:B--2---:R-:W-:Y:S05]  /*299d0*/  @!P1 BRA `(.L_x_557) ;  /* 0xfffffffc00f09947 */ /* 0x004fea000383ffff */
[----:B------:R-:W-:Y:S05]  /*299e0*/  BRA `(.L_x_576) ;  /* 0xfffffff000847947 */ /* 0x000fea000383ffff */
.L_x_566:
[----:B------:R-:W-:Y:S01]  /*299f0*/  BSSY B0, `(.L_x_577) ;  /* 0x0000006000007945 */ /* 0x000fe20003800000 */
[----:B------:R-:W-:-:S07]  /*29a00*/  IMAD.MOV.U32 R2, RZ, RZ, -0x1 ;  /* 0xffffffffff027424 */ /* 0x000fce00078e00ff */
[----:B------:R-:W-:Y:S05]  /*29a10*/  WARPSYNC.COLLECTIVE R2, `(.L_x_578) ;  /* 0x00000000020c7348 */ /* 0x000fea0003c00000 */
[----:B------:R-:W-:Y:S02]  /*29a20*/  ELECT P1, UR62, PT ;  /* 0x00000000003e782f */ /* 0x000fe40003820000 */
[----:B------:R-:W-:Y:S01]  /*29a30*/  MOV R2, UR62 ;  /* 0x0000003e00027c02 */ /* 0x000fe20008000f00 */
[----:B------:R-:W-:Y:S10]  /*29a40*/  ENDCOLLECTIVE ;  /* 0x000000000000791b */ /* 0x000ff40003800000 */
.L_x_578:
[----:B------:R-:W-:Y:S05]  /*29a50*/  BSYNC B0 ;  /* 0x0000000000007941 */ /* 0x000fea0003800000 */
.L_x_577:
[----:B------:R-:W-:Y:S01]  /*29a60*/  PLOP3.LUT P0, PT, P1, PT, PT, 0x80, 0x0 ;  /* 0x000000000000781c */ /* 0x000fe20000f0f070 */
[----:B------:R-:W-:-:S12]  /*29a70*/  BRA `(.L_x_579) ;  /* 0xfffffff800dc7947 */ /* 0x000fd8000383ffff */
.L_x_570:
[----:B0-----:R0:W1:Y:S02]  /*29a80*/  SYNCS.PHASECHK.TRANS64.TRYWAIT P0, [R3+URZ], R2 ;  /* 0x00000002030075a7 */ /* 0x001064000800017f */
[----:B-1----:R-:W-:Y:S05]  /*29a90*/  @!P0 NANOSLEEP.SYNCS 0x989680 ;  /* 0x009896800000895d */ /* 0x002fea0003900000 */
[----:B------:R-:W1:Y:S02]  /*29aa0*/  @!P0 SYNCS.PHASECHK.TRANS64 P0, [R3+URZ], R2 ;  /* 0x00000002030085a7 */ /* 0x000e64000800007f */
[----:B-1----:R-:W-:Y:S05]  /*29ab0*/  @!P0 BRA `(.L_x_570) ;  /* 0xfffffffc00f08947 */ /* 0x002fea000383ffff */
[----:B------:R-:W-:Y:S05]  /*29ac0*/  BRA `(.L_x_580) ;  /* 0xfffffffc00047947 */ /* 0x000fea000383ffff */
.L_x_571:
[----:B0-----:R0:W1:Y:S02]  /*29ad0*/  SYNCS.PHASECHK.TRANS64.TRYWAIT P0, [R3+URZ], R2 ;  /* 0x00000002030075a7 */ /* 0x001064000800017f */
[----:B-1----:R-:W-:Y:S05]  /*29ae0*/  @!P0 NANOSLEEP.SYNCS 0x989680 ;  /* 0x009896800000895d */ /* 0x002fea0003900000 */
[----:B------:R-:W1:Y:S02]  /*29af0*/  @!P0 SYNCS.PHASECHK.TRANS64 P0, [R3+URZ], R2 ;  /* 0x00000002030085a7 */ /* 0x000e64000800007f */
[----:B-1----:R-:W-:Y:S05]  /*29b00*/  @!P0 BRA `(.L_x_571) ;  /* 0xfffffffc00f08947 */ /* 0x002fea000383ffff */
[----:B------:R-:W-:Y:S05]  /*29b10*/  BRA `(.L_x_581) ;  /* 0xfffffffc00147947 */ /* 0x000fea000383ffff */
.L_x_582:
[----:B------:R-:W-:-:S00]  /*29b20*/  BRA `(.L_x_582) ;  /* 0xfffffffc00fc7947 */ /* 0x000fc0000383ffff */
[----:B------:R-:W-:-:S00]  /*29b30*/  NOP ;  /* 0x0000000000007918 */ /* 0x000fc00000000000 */
        /* <DEDUP_REMOVED lines=12> */
.L_x_583:


//--------------------- .nv.shared._ZN7cutlass13device_kernelINS_4gemm6kernel13GemmUniversalIN4cute5tupleIJiiiiEEENS1_10collective13CollectiveMmaINS1_37MainloopSm90TmaGmmaWarpSpecializedFP8ILi3ENS5_IJNS4_1CILi1EEESB_SB_EEENS1_35KernelTmaWarpSpecializedCooperativeEEENS5_IJNSA_ILi256EEESF_NSA_ILi128EEEEEENS_12float_e5m2_tENS5_IJlSB_lEEESI_SJ_NS4_8TiledMMAINS4_8MMA_AtomIJNS4_4SM904GMMA31MMA_64x256x32_F32E5M2E5M2_SS_TNILNSN_7ScaleInE1ELSP_1EEEEEENS4_6LayoutINS5_IJNSA_ILi2EEESB_SB_EEENS5_IJSB_NSA_ILi0EEESV_EEEEENS5_IJNS4_10UnderscoreESY_SY_EEEEENS4_13SM90_TMA_LOADENS4_14ComposedLayoutINS4_7SwizzleILi3ELi4ELi3EEENS4_18smem_ptr_flag_bitsILi8EEENSS_INS5_IJNSA_ILi8EEESG_EEENS5_IJSG_SB_EEEEEEEvNS4_8identityES11_S1B_vS1C_EENS_8epilogue10collective6detail29Sm90TmaWarpSpecializedAdapterINS1F_15DefaultEpilogueISI_SJ_SJ_NS1E_6thread17LinearCombinationISI_Li1EffLNS1J_9ScaleType4KindE0ELNS_15FloatRoundStyleE2ESI_EENS1_15EpilogueDefaultEEEEEvvEEEEvNT_6ParamsE --------------------------
	.section	.nv.shared._ZN7cutlass13device_kernelINS_4gemm6kernel13GemmUniversalIN4cute5tupleIJiiiiEEENS1_10collective13CollectiveMmaINS1_37MainloopSm90TmaGmmaWarpSpecializedFP8ILi3ENS5_IJNS4_1CILi1EEESB_SB_EEENS1_35KernelTmaWarpSpecializedCooperativeEEENS5_IJNSA_ILi256EEESF_NSA_ILi128EEEEEENS_12float_e5m2_tENS5_IJlSB_lEEESI_SJ_NS4_8TiledMMAINS4_8MMA_AtomIJNS4_4SM904GMMA31MMA_64x256x32_F32E5M2E5M2_SS_TNILNSN_7ScaleInE1ELSP_1EEEEEENS4_6LayoutINS5_IJNSA_ILi2EEESB_SB_EEENS5_IJSB_NSA_ILi0EEESV_EEEEENS5_IJNS4_10UnderscoreESY_SY_EEEEENS4_13SM90_TMA_LOADENS4_14ComposedLayoutINS4_7SwizzleILi3ELi4ELi3EEENS4_18smem_ptr_flag_bitsILi8EEENSS_INS5_IJNSA_ILi8EEESG_EEENS5_IJSG_SB_EEEEEEEvNS4_8identityES11_S1B_vS1C_EENS_8epilogue10collective6detail29Sm90TmaWarpSpecializedAdapterINS1F_15DefaultEpilogueISI_SJ_SJ_NS1E_6thread17LinearCombinationISI_Li1EffLNS1J_9ScaleType4KindE0ELNS_15FloatRoundStyleE2ESI_EENS1_15EpilogueDefaultEEEEEvvEEEEvNT_6ParamsE,"aw",@nobits
	.sectionflags	@""
	.align	16
	.zero		1024


//--------------------- .nv.shared.reserved.0     --------------------------
	.section	.nv.shared.reserved.0,"aw",@nobits
	.weak		__nv_reservedSMEM_offset_0_alias
	.size		__nv_reservedSMEM_offset_0_alias, 0, 0
	.other		__nv_reservedSMEM_offset_0_alias,@"STO_CUDA_RESERVED_SHARED STV_DEFAULT"
__nv_reservedSMEM_offset_0_alias:
	.zero		0


//--------------------- .nv.global                --------------------------
	.section	.nv.global,"aw",@nobits
.nv.global:
	.type		_ZN40_INTERNAL_99c17392_4_k_cu_6fa5deb7_275374cute1_E,@object
	.size		_ZN40_INTERNAL_99c17392_4_k_cu_6fa5deb7_275374cute1_E,(_ZN40_INTERNAL_99c17392_4_k_cu_6fa5deb7_275374cuda3std3__45__cpo6cbeginE - _ZN40_INTERNAL_99c17392_4_k_cu_6fa5deb7_275374cute1_E)
_ZN40_INTERNAL_99c17392_4_k_cu_6fa5deb7_275374cute1_E:
	.zero		1
	.type		_ZN40_INTERNAL_99c17392_4_k_cu_6fa5deb7_275374cuda3std3__45__cpo6cbeginE,@object
	.size		_ZN40_INTERNAL_99c17392_4_k_cu_6fa5deb7_275374cuda3std3__45__cpo6cbeginE,(_ZN40_INTERNAL_99c17392_4_k_cu_6fa5deb7_275374cuda3std3__48in_placeE - _ZN40_INTERNAL_99c17392_4_k_cu_6fa5deb7_275374cuda3std3__45__cpo6cbeginE)
_ZN40_INTERNAL_99c17392_4_k_cu_6fa5deb7_275374cuda3std3__45__cpo6cbeginE:
	.zero		1
	.type		_ZN40_INTERNAL_99c17392_4_k_cu_6fa5deb7_275374cuda3std3__48in_placeE,@object
	.size		_ZN40_INTERNAL_99c17392_4_k_cu_6fa5deb7_275374cuda3std3__48in_placeE,(_ZN40_INTERNAL_99c17392_4_k_cu_6fa5deb7_275374cuda3std6ranges3__45__cpo9iter_moveE - _ZN40_INTERNAL_99c17392_4_k_cu_6fa5deb7_275374cuda3std3__48in_placeE)
_ZN40_INTERNAL_99c17392_4_k_cu_6fa5deb7_275374cuda3std3__48in_placeE:
	.zero		1
	.type		_ZN40_INTERNAL_99c17392_4_k_cu_6fa5deb7_275374cuda3std6ranges3__45__cpo9iter_moveE,@object
	.size		_ZN40_INTERNAL_99c17392_4_k_cu_6fa5deb7_275374cuda3std6ranges3__45__cpo9iter_moveE,(_ZN40_INTERNAL_99c17392_4_k_cu_6fa5deb7_275374cuda3std3__45__cpo5beginE - _ZN40_INTERNAL_99c17392_4_k_cu_6fa5deb7_275374cuda3std6ranges3__45__cpo9iter_moveE)
_ZN40_INTERNAL_99c17392_4_k_cu_6fa5deb7_275374cuda3std6ranges3__45__cpo9iter_moveE:
	.zero		1
	.type		_ZN40_INTERNAL_99c17392_4_k_cu_6fa5deb7_275374cuda3std3__45__cpo5beginE,@object
	.size		_ZN40_INTERNAL_99c17392_4_k_cu_6fa5deb7_275374cuda3std3__45__cpo5beginE,(_ZN40_INTERNAL_99c17392_4_k_cu_6fa5deb7_275374cuda3std3__442_GLOBAL__N__99c17392_4_k_cu_6fa5deb7_275376ignoreE - _ZN40_INTERNAL_99c17392_4_k_cu_6fa5deb7_275374cuda3std3__45__cpo5beginE)
_ZN40_INTERNAL_99c17392_4_k_cu_6fa5deb7_275374cuda3std3__45__cpo5beginE:
	.zero		1
	.type		_ZN40_INTERNAL_99c17392_4_k_cu_6fa5deb7_275374cuda3std3__442_GLOBAL__N__99c17392_4_k_cu_6fa5deb7_275376ignoreE,@object
	.size		_ZN40_INTERNAL_99c17392_4_k_cu_6fa5deb7_275374cuda3std3__442_GLOBAL__N__99c17392_4_k_cu_6fa5deb7_275376ignoreE,(_ZN40_INTERNAL_99c17392_4_k_cu_6fa5deb7_275374cute7productE - _ZN40_INTERNAL_99c17392_4_k_cu_6fa5deb7_275374cuda3std3__442_GLOBAL__N__99c17392_4_k_cu_6fa5deb7_275376ignoreE)
_ZN40_INTERNAL_99c17392_4_k_cu_6fa5deb7_275374cuda3std3__442_GLOBAL__N__99c17392_4_k_cu_6fa5deb7_275376ignoreE:
	.zero		1
	.type		_ZN40_INTERNAL_99c17392_4_k_cu_6fa5deb7_275374cute7productE,@object
	.size		_ZN40_INTERNAL_99c17392_4_k_cu_6fa5deb7_275374cute7productE,(_ZN40_INTERNAL_99c17392_4_k_cu_6fa5deb7_275374cuda3std3__45__cpo3endE - _ZN40_INTERNAL_99c17392_4_k_cu_6fa5deb7_275374cute7productE)
_ZN40_INTERNAL_99c17392_4_k_cu_6fa5deb7_275374cute7productE:
	.zero		1
	.type		_ZN40_INTERNAL_99c17392_4_k_cu_6fa5deb7_275374cuda3std3__45__cpo3endE,@object
	.size		_ZN40_INTERNAL_99c17392_4_k_cu_6fa5deb7_275374cuda3std3__45__cpo3endE,(_ZN40_INTERNAL_99c17392_4_k_cu_6fa5deb7_275374cuda3std3__419piecewise_constructE - _ZN40_INTERNAL_99c17392_4_k_cu_6fa5deb7_275374cuda3std3__45__cpo3endE)
_ZN40_INTERNAL_99c17392_4_k_cu_6fa5deb7_275374cuda3std3__45__cpo3endE:
	.zero		1
	.type		_ZN40_INTERNAL_99c17392_4_k_cu_6fa5deb7_275374cuda3std3__419piecewise_constructE,@object
	.size		_ZN40_INTERNAL_99c17392_4_k_cu_6fa5deb7_275374cuda3std3__419piecewise_constructE,(_ZN40_INTERNAL_99c17392_4_k_cu_6fa5deb7_275374cuda3std3__45__cpo4cendE - _ZN40_INTERNAL_99c17392_4_k_cu_6fa5deb7_275374cuda3std3__419piecewise_constructE)
_ZN40_INTERNAL_99c17392_4_k_cu_6fa5deb7_275374cuda3std3__419piecewise_constructE:
	.zero		1
	.type		_ZN40_INTERNAL_99c17392_4_k_cu_6fa5deb7_275374cuda3std3__45__cpo4cendE,@object
	.size		_ZN40_INTERNAL_99c17392_4_k_cu_6fa5deb7_275374cuda3std3__45__cpo4cendE,(_ZN40_INTERNAL_99c17392_4_k_cu_6fa5deb7_275374cuda3std6ranges3__45__cpo4swapE - _ZN40_INTERNAL_99c17392_4_k_cu_6fa5deb7_275374cuda3std3__45__cpo4cendE)
_ZN40_INTERNAL_99c17392_4_k_cu_6fa5deb7_275374cuda3std3__45__cpo4cendE:
	.zero		1
	.type		_ZN40_INTERNAL_99c17392_4_k_cu_6fa5deb7_275374cuda3std6ranges3__45__cpo4swapE,@object
	.size		_ZN40_INTERNAL_99c17392_4_k_cu_6fa5deb7_275374cuda3std6ranges3__45__cpo4swapE,(.L_7 - _ZN40_INTERNAL_99c17392_4_k_cu_6fa5deb7_275374cuda3std6ranges3__45__cpo4swapE)
_ZN40_INTERNAL_99c17392_4_k_cu_6fa5deb7_275374cuda3std6ranges3__45__cpo4swapE:
	.zero		1
.L_7:


//--------------------- .nv.constant0._ZN7cutlass13device_kernelINS_4gemm6kernel13GemmUniversalIN4cute5tupleIJiiiiEEENS1_10collective13CollectiveMmaINS1_37MainloopSm90TmaGmmaWarpSpecializedFP8ILi3ENS5_IJNS4_1CILi1EEESB_SB_EEENS1_35KernelTmaWarpSpecializedCooperativeEEENS5_IJNSA_ILi256EEESF_NSA_ILi128EEEEEENS_12float_e5m2_tENS5_IJlSB_lEEESI_SJ_NS4_8TiledMMAINS4_8MMA_AtomIJNS4_4SM904GMMA31MMA_64x256x32_F32E5M2E5M2_SS_TNILNSN_7ScaleInE1ELSP_1EEEEEENS4_6LayoutINS5_IJNSA_ILi2EEESB_SB_EEENS5_IJSB_NSA_ILi0EEESV_EEEEENS5_IJNS4_10UnderscoreESY_SY_EEEEENS4_13SM90_TMA_LOADENS4_14ComposedLayoutINS4_7SwizzleILi3ELi4ELi3EEENS4_18smem_ptr_flag_bitsILi8EEENSS_INS5_IJNSA_ILi8EEESG_EEENS5_IJSG_SB_EEEEEEEvNS4_8identityES11_S1B_vS1C_EENS_8epilogue10collective6detail29Sm90TmaWarpSpecializedAdapterINS1F_15DefaultEpilogueISI_SJ_SJ_NS1E_6thread17LinearCombinationISI_Li1EffLNS1J_9ScaleType4KindE0ELNS_15FloatRoundStyleE2ESI_EENS1_15EpilogueDefaultEEEEEvvEEEEvNT_6ParamsE --------------------------
	.section	.nv.constant0._ZN7cutlass13device_kernelINS_4gemm6kernel13GemmUniversalIN4cute5tupleIJiiiiEEENS1_10collective13CollectiveMmaINS1_37MainloopSm90TmaGmmaWarpSpecializedFP8ILi3ENS5_IJNS4_1CILi1EEESB_SB_EEENS1_35KernelTmaWarpSpecializedCooperativeEEENS5_IJNSA_ILi256EEESF_NSA_ILi128EEEEEENS_12float_e5m2_tENS5_IJlSB_lEEESI_SJ_NS4_8TiledMMAINS4_8MMA_AtomIJNS4_4SM904GMMA31MMA_64x256x32_F32E5M2E5M2_SS_TNILNSN_7ScaleInE1ELSP_1EEEEEENS4_6LayoutINS5_IJNSA_ILi2EEESB_SB_EEENS5_IJSB_NSA_ILi0EEESV_EEEEENS5_IJNS4_10UnderscoreESY_SY_EEEEENS4_13SM90_TMA_LOADENS4_14ComposedLayoutINS4_7SwizzleILi3ELi4ELi3EEENS4_18smem_ptr_flag_bitsILi8EEENSS_INS5_IJNSA_ILi8EEESG_EEENS5_IJSG_SB_EEEEEEEvNS4_8identityES11_S1B_vS1C_EENS_8epilogue10collective6detail29Sm90TmaWarpSpecializedAdapterINS1F_15DefaultEpilogueISI_SJ_SJ_NS1E_6thread17LinearCombinationISI_Li1EffLNS1J_9ScaleType4KindE0ELNS_15FloatRoundStyleE2ESI_EENS1_15EpilogueDefaultEEEEEvvEEEEvNT_6ParamsE,"a",@progbits
	.sectionflags	@""
	.align	4
.nv.constant0._ZN7cutlass13device_kernelINS_4gemm6kernel13GemmUniversalIN4cute5tupleIJiiiiEEENS1_10collective13CollectiveMmaINS1_37MainloopSm90TmaGmmaWarpSpecializedFP8ILi3ENS5_IJNS4_1CILi1EEESB_SB_EEENS1_35KernelTmaWarpSpecializedCooperativeEEENS5_IJNSA_ILi256EEESF_NSA_ILi128EEEEEENS_12float_e5m2_tENS5_IJlSB_lEEESI_SJ_NS4_8TiledMMAINS4_8MMA_AtomIJNS4_4SM904GMMA31MMA_64x256x32_F32E5M2E5M2_SS_TNILNSN_7ScaleInE1ELSP_1EEEEEENS4_6LayoutINS5_IJNSA_ILi2EEESB_SB_EEENS5_IJSB_NSA_ILi0EEESV_EEEEENS5_IJNS4_10UnderscoreESY_SY_EEEEENS4_13SM90_TMA_LOADENS4_14ComposedLayoutINS4_7SwizzleILi3ELi4ELi3EEENS4_18smem_ptr_flag_bitsILi8EEENSS_INS5_IJNSA_ILi8EEESG_EEENS5_IJSG_SB_EEEEEEEvNS4_8identityES11_S1B_vS1C_EENS_8epilogue10collective6detail29Sm90TmaWarpSpecializedAdapterINS1F_15DefaultEpilogueISI_SJ_SJ_NS1E_6thread17LinearCombinationISI_Li1EffLNS1J_9ScaleType4KindE0ELNS_15FloatRoundStyleE2ESI_EENS1_15EpilogueDefaultEEEEEvvEEEEvNT_6ParamsE:
	.zero		1664


//--------------------- SYMBOLS --------------------------

	.type		.nv.reservedSmem.offset0,@object
	.size		.nv.reservedSmem.offset0,0x4
